//
// Generated by NVIDIA NVVM Compiler
//
// Compiler Build ID: CL-36424714
// Cuda compilation tools, release 13.0, V13.0.88
// Based on NVVM 20.0.0
//

.version 9.0
.target sm_100
.address_size 64

	// .globl	_Z7reduce0Pfi
.extern .shared .align 16 .b8 data[];

.visible .entry _Z7reduce0Pfi(
	.param .u64 .ptr .align 1 _Z7reduce0Pfi_param_0,
	.param .u32 _Z7reduce0Pfi_param_1
)
{
	.reg .pred 	%p<6>;
	.reg .b32 	%r<17>;
	.reg .b32 	%f<9>;
	.reg .b64 	%rd<7>;

	ld.param.u64 	%rd2, [_Z7reduce0Pfi_param_0];
	ld.param.u32 	%r8, [_Z7reduce0Pfi_param_1];
	cvta.to.global.u64 	%rd1, %rd2;
	mov.u32 	%r1, %tid.x;
	mov.u32 	%r2, %ntid.x;
	mov.u32 	%r3, %ctaid.x;
	mad.lo.s32 	%r4, %r2, %r3, %r1;
	setp.ge.s32 	%p1, %r4, %r8;
	mov.f32 	%f8, 0f00000000;
	@%p1 bra 	$L__BB0_2;
	mul.wide.s32 	%rd3, %r4, 4;
	add.s64 	%rd4, %rd1, %rd3;
	ld.global.f32 	%f8, [%rd4];
$L__BB0_2:
	shl.b32 	%r9, %r1, 2;
	mov.u32 	%r10, data;
	add.s32 	%r5, %r10, %r9;
	st.shared.f32 	[%r5], %f8;
	bar.sync 	0;
	setp.lt.u32 	%p2, %r2, 2;
	@%p2 bra 	$L__BB0_7;
	mov.b32 	%r16, 1;
$L__BB0_4:
	shl.b32 	%r7, %r16, 1;
	add.s32 	%r12, %r7, -1;
	and.b32  	%r13, %r12, %r1;
	setp.ne.s32 	%p3, %r13, 0;
	@%p3 bra 	$L__BB0_6;
	shl.b32 	%r14, %r16, 2;
	add.s32 	%r15, %r5, %r14;
	ld.shared.f32 	%f4, [%r15];
	ld.shared.f32 	%f5, [%r5];
	add.f32 	%f6, %f4, %f5;
	st.shared.f32 	[%r5], %f6;
$L__BB0_6:
	bar.sync 	0;
	setp.lt.u32 	%p4, %r7, %r2;
	mov.u32 	%r16, %r7;
	@%p4 bra 	$L__BB0_4;
$L__BB0_7:
	setp.ne.s32 	%p5, %r1, 0;
	@%p5 bra 	$L__BB0_9;
	ld.shared.f32 	%f7, [data];
	mul.wide.u32 	%rd5, %r3, 4;
	add.s64 	%rd6, %rd1, %rd5;
	st.global.f32 	[%rd6], %f7;
$L__BB0_9:
	ret;

}
	// .globl	_Z9reduce0_5Pfi
.visible .entry _Z9reduce0_5Pfi(
	.param .u64 .ptr .align 1 _Z9reduce0_5Pfi_param_0,
	.param .u32 _Z9reduce0_5Pfi_param_1
)
{
	.reg .pred 	%p<6>;
	.reg .b32 	%r<17>;
	.reg .b32 	%f<9>;
	.reg .b64 	%rd<7>;

	ld.param.u64 	%rd2, [_Z9reduce0_5Pfi_param_0];
	ld.param.u32 	%r8, [_Z9reduce0_5Pfi_param_1];
	cvta.to.global.u64 	%rd1, %rd2;
	mov.u32 	%r1, %tid.x;
	mov.u32 	%r2, %ntid.x;
	mov.u32 	%r3, %ctaid.x;
	mad.lo.s32 	%r4, %r2, %r3, %r1;
	setp.ge.s32 	%p1, %r4, %r8;
	mov.f32 	%f8, 0f00000000;
	@%p1 bra 	$L__BB1_2;
	mul.wide.s32 	%rd3, %r4, 4;
	add.s64 	%rd4, %rd1, %rd3;
	ld.global.f32 	%f8, [%rd4];
$L__BB1_2:
	shl.b32 	%r9, %r1, 2;
	mov.u32 	%r10, data;
	add.s32 	%r5, %r10, %r9;
	st.shared.f32 	[%r5], %f8;
	bar.sync 	0;
	setp.lt.u32 	%p2, %r2, 2;
	@%p2 bra 	$L__BB1_7;
	mov.b32 	%r16, 1;
$L__BB1_4:
	shl.b32 	%r7, %r16, 1;
	add.s32 	%r12, %r7, -1;
	and.b32  	%r13, %r12, %r1;
	setp.ne.s32 	%p3, %r13, 0;
	@%p3 bra 	$L__BB1_6;
	shl.b32 	%r14, %r16, 2;
	add.s32 	%r15, %r5, %r14;
	ld.shared.f32 	%f4, [%r15];
	ld.shared.f32 	%f5, [%r5];
	add.f32 	%f6, %f4, %f5;
	st.shared.f32 	[%r5], %f6;
$L__BB1_6:
	bar.sync 	0;
	setp.lt.u32 	%p4, %r7, %r2;
	mov.u32 	%r16, %r7;
	@%p4 bra 	$L__BB1_4;
$L__BB1_7:
	setp.ne.s32 	%p5, %r1, 0;
	@%p5 bra 	$L__BB1_9;
	ld.shared.f32 	%f7, [data];
	mul.wide.u32 	%rd5, %r3, 4;
	add.s64 	%rd6, %rd1, %rd5;
	st.global.f32 	[%rd6], %f7;
$L__BB1_9:
	ret;

}
	// .globl	_Z7reduce1Pfi
.visible .entry _Z7reduce1Pfi(
	.param .u64 .ptr .align 1 _Z7reduce1Pfi_param_0,
	.param .u32 _Z7reduce1Pfi_param_1
)
{
	.reg .pred 	%p<6>;
	.reg .b32 	%r<21>;
	.reg .b32 	%f<9>;
	.reg .b64 	%rd<7>;

	ld.param.u64 	%rd2, [_Z7reduce1Pfi_param_0];
	ld.param.u32 	%r9, [_Z7reduce1Pfi_param_1];
	cvta.to.global.u64 	%rd1, %rd2;
	mov.u32 	%r1, %tid.x;
	mov.u32 	%r2, %ntid.x;
	mov.u32 	%r3, %ctaid.x;
	mad.lo.s32 	%r4, %r2, %r3, %r1;
	setp.ge.s32 	%p1, %r4, %r9;
	mov.f32 	%f8, 0f00000000;
	@%p1 bra 	$L__BB2_2;
	mul.wide.s32 	%rd3, %r4, 4;
	add.s64 	%rd4, %rd1, %rd3;
	ld.global.f32 	%f8, [%rd4];
$L__BB2_2:
	shl.b32 	%r10, %r1, 2;
	mov.u32 	%r11, data;
	add.s32 	%r12, %r11, %r10;
	st.shared.f32 	[%r12], %f8;
	bar.sync 	0;
	setp.lt.u32 	%p2, %r2, 2;
	@%p2 bra 	$L__BB2_7;
	shl.b32 	%r5, %r1, 1;
	mov.b32 	%r20, 1;
$L__BB2_4:
	mul.lo.s32 	%r7, %r5, %r20;
	setp.ge.u32 	%p3, %r7, %r2;
	@%p3 bra 	$L__BB2_6;
	add.s32 	%r14, %r7, %r20;
	shl.b32 	%r15, %r14, 2;
	add.s32 	%r17, %r11, %r15;
	ld.shared.f32 	%f4, [%r17];
	shl.b32 	%r18, %r7, 2;
	add.s32 	%r19, %r11, %r18;
	ld.shared.f32 	%f5, [%r19];
	add.f32 	%f6, %f4, %f5;
	st.shared.f32 	[%r19], %f6;
$L__BB2_6:
	bar.sync 	0;
	shl.b32 	%r20, %r20, 1;
	setp.lt.u32 	%p4, %r20, %r2;
	@%p4 bra 	$L__BB2_4;
$L__BB2_7:
	setp.ne.s32 	%p5, %r1, 0;
	@%p5 bra 	$L__BB2_9;
	ld.shared.f32 	%f7, [data];
	mul.wide.u32 	%rd5, %r3, 4;
	add.s64 	%rd6, %rd1, %rd5;
	st.global.f32 	[%rd6], %f7;
$L__BB2_9:
	ret;

}
	// .globl	_Z7reduce2Pfi
.visible .entry _Z7reduce2Pfi(
	.param .u64 .ptr .align 1 _Z7reduce2Pfi_param_0,
	.param .u32 _Z7reduce2Pfi_param_1
)
{
	.reg .pred 	%p<6>;
	.reg .b32 	%r<14>;
	.reg .b32 	%f<9>;
	.reg .b64 	%rd<7>;

	ld.param.u64 	%rd2, [_Z7reduce2Pfi_param_0];
	ld.param.u32 	%r8, [_Z7reduce2Pfi_param_1];
	cvta.to.global.u64 	%rd1, %rd2;
	mov.u32 	%r1, %tid.x;
	mov.u32 	%r13, %ntid.x;
	mov.u32 	%r3, %ctaid.x;
	mad.lo.s32 	%r4, %r13, %r3, %r1;
	setp.ge.s32 	%p1, %r4, %r8;
	mov.f32 	%f8, 0f00000000;
	@%p1 bra 	$L__BB3_2;
	mul.wide.s32 	%rd3, %r4, 4;
	add.s64 	%rd4, %rd1, %rd3;
	ld.global.f32 	%f8, [%rd4];
$L__BB3_2:
	shl.b32 	%r9, %r1, 2;
	mov.u32 	%r10, data;
	add.s32 	%r5, %r10, %r9;
	st.shared.f32 	[%r5], %f8;
	bar.sync 	0;
	setp.lt.u32 	%p2, %r13, 2;
	@%p2 bra 	$L__BB3_6;
$L__BB3_3:
	shr.u32 	%r7, %r13, 1;
	setp.ge.u32 	%p3, %r1, %r7;
	@%p3 bra 	$L__BB3_5;
	shl.b32 	%r11, %r7, 2;
	add.s32 	%r12, %r5, %r11;
	ld.shared.f32 	%f4, [%r12];
	ld.shared.f32 	%f5, [%r5];
	add.f32 	%f6, %f4, %f5;
	st.shared.f32 	[%r5], %f6;
$L__BB3_5:
	bar.sync 	0;
	setp.gt.u32 	%p4, %r13, 3;
	mov.u32 	%r13, %r7;
	@%p4 bra 	$L__BB3_3;
$L__BB3_6:
	setp.ne.s32 	%p5, %r1, 0;
	@%p5 bra 	$L__BB3_8;
	ld.shared.f32 	%f7, [data];
	mul.wide.u32 	%rd5, %r3, 4;
	add.s64 	%rd6, %rd1, %rd5;
	st.global.f32 	[%rd6], %f7;
$L__BB3_8:
	ret;

}
	// .globl	_Z7reduce3Pfi
.visible .entry _Z7reduce3Pfi(
	.param .u64 .ptr .align 1 _Z7reduce3Pfi_param_0,
	.param .u32 _Z7reduce3Pfi_param_1
)
{
	.reg .pred 	%p<7>;
	.reg .b32 	%r<17>;
	.reg .b32 	%f<13>;
	.reg .b64 	%rd<9>;

	ld.param.u64 	%rd2, [_Z7reduce3Pfi_param_0];
	ld.param.u32 	%r9, [_Z7reduce3Pfi_param_1];
	cvta.to.global.u64 	%rd1, %rd2;
	mov.u32 	%r1, %tid.x;
	mov.u32 	%r16, %ntid.x;
	mov.u32 	%r3, %ctaid.x;
	mul.lo.s32 	%r10, %r16, %r3;
	shl.b32 	%r11, %r10, 1;
	add.s32 	%r4, %r11, %r1;
	setp.ge.s32 	%p1, %r4, %r9;
	mov.f32 	%f12, 0f00000000;
	@%p1 bra 	$L__BB4_2;
	mul.wide.s32 	%rd3, %r4, 4;
	add.s64 	%rd4, %rd1, %rd3;
	ld.global.f32 	%f12, [%rd4];
$L__BB4_2:
	add.s32 	%r5, %r4, %r16;
	setp.ge.u32 	%p2, %r5, %r9;
	@%p2 bra 	$L__BB4_4;
	mul.wide.u32 	%rd5, %r5, 4;
	add.s64 	%rd6, %rd1, %rd5;
	ld.global.f32 	%f6, [%rd6];
	add.f32 	%f12, %f12, %f6;
$L__BB4_4:
	shl.b32 	%r12, %r1, 2;
	mov.u32 	%r13, data;
	add.s32 	%r6, %r13, %r12;
	st.shared.f32 	[%r6], %f12;
	bar.sync 	0;
	setp.lt.u32 	%p3, %r16, 2;
	@%p3 bra 	$L__BB4_8;
$L__BB4_5:
	shr.u32 	%r8, %r16, 1;
	setp.ge.u32 	%p4, %r1, %r8;
	@%p4 bra 	$L__BB4_7;
	shl.b32 	%r14, %r8, 2;
	add.s32 	%r15, %r6, %r14;
	ld.shared.f32 	%f7, [%r15];
	ld.shared.f32 	%f8, [%r6];
	add.f32 	%f9, %f7, %f8;
	st.shared.f32 	[%r6], %f9;
$L__BB4_7:
	bar.sync 	0;
	setp.gt.u32 	%p5, %r16, 3;
	mov.u32 	%r16, %r8;
	@%p5 bra 	$L__BB4_5;
$L__BB4_8:
	setp.ne.s32 	%p6, %r1, 0;
	@%p6 bra 	$L__BB4_10;
	ld.shared.f32 	%f10, [data];
	mul.wide.u32 	%rd7, %r3, 4;
	add.s64 	%rd8, %rd1, %rd7;
	st.global.f32 	[%rd8], %f10;
$L__BB4_10:
	ret;

}
	// .globl	_Z7reduce4Pfi
.visible .entry _Z7reduce4Pfi(
	.param .u64 .ptr .align 1 _Z7reduce4Pfi_param_0,
	.param .u32 _Z7reduce4Pfi_param_1
)
{
	.reg .pred 	%p<13>;
	.reg .b32 	%r<27>;
	.reg .b32 	%f<27>;
	.reg .b64 	%rd<9>;

	ld.param.u64 	%rd2, [_Z7reduce4Pfi_param_0];
	ld.param.u32 	%r9, [_Z7reduce4Pfi_param_1];
	cvta.to.global.u64 	%rd1, %rd2;
	mov.u32 	%r1, %tid.x;
	mov.u32 	%r26, %ntid.x;
	mov.u32 	%r3, %ctaid.x;
	mul.lo.s32 	%r10, %r26, %r3;
	shl.b32 	%r11, %r10, 1;
	add.s32 	%r4, %r11, %r1;
	setp.ge.s32 	%p1, %r4, %r9;
	mov.f32 	%f25, 0f00000000;
	@%p1 bra 	$L__BB5_2;
	mul.wide.s32 	%rd3, %r4, 4;
	add.s64 	%rd4, %rd1, %rd3;
	ld.global.f32 	%f25, [%rd4];
$L__BB5_2:
	add.s32 	%r5, %r4, %r26;
	setp.ge.u32 	%p2, %r5, %r9;
	@%p2 bra 	$L__BB5_4;
	mul.wide.u32 	%rd5, %r5, 4;
	add.s64 	%rd6, %rd1, %rd5;
	ld.global.f32 	%f11, [%rd6];
	add.f32 	%f25, %f25, %f11;
$L__BB5_4:
	shl.b32 	%r12, %r1, 2;
	mov.u32 	%r13, data;
	add.s32 	%r6, %r13, %r12;
	st.shared.f32 	[%r6], %f25;
	bar.sync 	0;
	setp.lt.u32 	%p3, %r26, 64;
	@%p3 bra 	$L__BB5_8;
$L__BB5_5:
	shr.u32 	%r8, %r26, 1;
	setp.ge.u32 	%p4, %r1, %r8;
	@%p4 bra 	$L__BB5_7;
	shl.b32 	%r14, %r8, 2;
	add.s32 	%r15, %r6, %r14;
	ld.shared.f32 	%f12, [%r15];
	add.f32 	%f25, %f25, %f12;
	st.shared.f32 	[%r6], %f25;
$L__BB5_7:
	bar.sync 	0;
	setp.gt.u32 	%p5, %r26, 127;
	mov.u32 	%r26, %r8;
	@%p5 bra 	$L__BB5_5;
$L__BB5_8:
	setp.gt.u32 	%p6, %r1, 31;
	@%p6 bra 	$L__BB5_11;
	mov.b32 	%r16, %f25;
	shfl.sync.bfly.b32	%r17|%p7, %r16, 16, 31, -1;
	mov.b32 	%f13, %r17;
	add.f32 	%f14, %f25, %f13;
	mov.b32 	%r18, %f14;
	shfl.sync.bfly.b32	%r19|%p8, %r18, 8, 31, -1;
	mov.b32 	%f15, %r19;
	add.f32 	%f16, %f14, %f15;
	mov.b32 	%r20, %f16;
	shfl.sync.bfly.b32	%r21|%p9, %r20, 4, 31, -1;
	mov.b32 	%f17, %r21;
	add.f32 	%f18, %f16, %f17;
	mov.b32 	%r22, %f18;
	shfl.sync.bfly.b32	%r23|%p10, %r22, 2, 31, -1;
	mov.b32 	%f19, %r23;
	add.f32 	%f20, %f18, %f19;
	mov.b32 	%r24, %f20;
	shfl.sync.bfly.b32	%r25|%p11, %r24, 1, 31, -1;
	mov.b32 	%f21, %r25;
	add.f32 	%f9, %f20, %f21;
	setp.ne.s32 	%p12, %r1, 0;
	@%p12 bra 	$L__BB5_11;
	mul.wide.u32 	%rd7, %r3, 4;
	add.s64 	%rd8, %rd1, %rd7;
	st.global.f32 	[%rd8], %f9;
$L__BB5_11:
	ret;

}
	// .globl	_Z7reduce5ILi256EEvPfi
.visible .entry _Z7reduce5ILi256EEvPfi(
	.param .u64 .ptr .align 1 _Z7reduce5ILi256EEvPfi_param_0,
	.param .u32 _Z7reduce5ILi256EEvPfi_param_1
)
{
	.reg .pred 	%p<13>;
	.reg .b32 	%r<20>;
	.reg .b32 	%f<31>;
	.reg .b64 	%rd<7>;

	ld.param.u64 	%rd3, [_Z7reduce5ILi256EEvPfi_param_0];
	ld.param.u32 	%r5, [_Z7reduce5ILi256EEvPfi_param_1];
	cvta.to.global.u64 	%rd1, %rd3;
	mov.u32 	%r1, %tid.x;
	mov.u32 	%r2, %ctaid.x;
	shl.b32 	%r6, %r2, 9;
	add.s32 	%r3, %r6, %r1;
	setp.ge.s32 	%p1, %r3, %r5;
	mul.wide.s32 	%rd4, %r3, 4;
	add.s64 	%rd2, %rd1, %rd4;
	mov.f32 	%f27, 0f00000000;
	@%p1 bra 	$L__BB6_2;
	ld.global.f32 	%f27, [%rd2];
$L__BB6_2:
	add.s32 	%r7, %r3, 256;
	setp.ge.s32 	%p2, %r7, %r5;
	@%p2 bra 	$L__BB6_4;
	ld.global.f32 	%f13, [%rd2+1024];
	add.f32 	%f27, %f27, %f13;
$L__BB6_4:
	shl.b32 	%r8, %r1, 2;
	mov.u32 	%r9, data;
	add.s32 	%r4, %r9, %r8;
	st.shared.f32 	[%r4], %f27;
	bar.sync 	0;
	bar.sync 	0;
	bar.sync 	0;
	setp.gt.u32 	%p3, %r1, 127;
	@%p3 bra 	$L__BB6_6;
	ld.shared.f32 	%f14, [%r4+512];
	add.f32 	%f27, %f27, %f14;
	st.shared.f32 	[%r4], %f27;
$L__BB6_6:
	bar.sync 	0;
	setp.gt.u32 	%p4, %r1, 63;
	@%p4 bra 	$L__BB6_8;
	ld.shared.f32 	%f15, [%r4+256];
	add.f32 	%f27, %f27, %f15;
	st.shared.f32 	[%r4], %f27;
$L__BB6_8:
	bar.sync 	0;
	setp.gt.u32 	%p5, %r1, 31;
	@%p5 bra 	$L__BB6_10;
	ld.shared.f32 	%f16, [%r4+128];
	add.f32 	%f27, %f27, %f16;
	st.shared.f32 	[%r4], %f27;
$L__BB6_10:
	setp.gt.u32 	%p6, %r1, 31;
	bar.sync 	0;
	@%p6 bra 	$L__BB6_13;
	mov.b32 	%r10, %f27;
	shfl.sync.bfly.b32	%r11|%p7, %r10, 16, 31, -1;
	mov.b32 	%f17, %r11;
	add.f32 	%f18, %f27, %f17;
	mov.b32 	%r12, %f18;
	shfl.sync.bfly.b32	%r13|%p8, %r12, 8, 31, -1;
	mov.b32 	%f19, %r13;
	add.f32 	%f20, %f18, %f19;
	mov.b32 	%r14, %f20;
	shfl.sync.bfly.b32	%r15|%p9, %r14, 4, 31, -1;
	mov.b32 	%f21, %r15;
	add.f32 	%f22, %f20, %f21;
	mov.b32 	%r16, %f22;
	shfl.sync.bfly.b32	%r17|%p10, %r16, 2, 31, -1;
	mov.b32 	%f23, %r17;
	add.f32 	%f24, %f22, %f23;
	mov.b32 	%r18, %f24;
	shfl.sync.bfly.b32	%r19|%p11, %r18, 1, 31, -1;
	mov.b32 	%f25, %r19;
	add.f32 	%f11, %f24, %f25;
	setp.ne.s32 	%p12, %r1, 0;
	@%p12 bra 	$L__BB6_13;
	mul.wide.u32 	%rd5, %r2, 4;
	add.s64 	%rd6, %rd1, %rd5;
	st.global.f32 	[%rd6], %f11;
$L__BB6_13:
	ret;

}
	// .globl	_Z7reduce6ILi256EEvPfi
.visible .entry _Z7reduce6ILi256EEvPfi(
	.param .u64 .ptr .align 1 _Z7reduce6ILi256EEvPfi_param_0,
	.param .u32 _Z7reduce6ILi256EEvPfi_param_1
)
{
	.reg .pred 	%p<13>;
	.reg .b32 	%r<24>;
	.reg .b32 	%f<31>;
	.reg .b64 	%rd<7>;

	ld.param.u64 	%rd2, [_Z7reduce6ILi256EEvPfi_param_0];
	ld.param.u32 	%r8, [_Z7reduce6ILi256EEvPfi_param_1];
	cvta.to.global.u64 	%rd1, %rd2;
	mov.u32 	%r1, %tid.x;
	mov.u32 	%r2, %ctaid.x;
	shl.b32 	%r9, %r2, 8;
	add.s32 	%r23, %r9, %r1;
	setp.ge.s32 	%p1, %r23, %r8;
	mov.f32 	%f27, 0f00000000;
	@%p1 bra 	$L__BB7_3;
	mov.u32 	%r10, %nctaid.x;
	shl.b32 	%r4, %r10, 8;
	mov.f32 	%f27, 0f00000000;
$L__BB7_2:
	mul.wide.s32 	%rd3, %r23, 4;
	add.s64 	%rd4, %rd1, %rd3;
	ld.global.f32 	%f13, [%rd4];
	add.f32 	%f27, %f27, %f13;
	add.s32 	%r23, %r23, %r4;
	setp.lt.s32 	%p2, %r23, %r8;
	@%p2 bra 	$L__BB7_2;
$L__BB7_3:
	shl.b32 	%r11, %r1, 2;
	mov.u32 	%r12, data;
	add.s32 	%r7, %r12, %r11;
	st.shared.f32 	[%r7], %f27;
	bar.sync 	0;
	bar.sync 	0;
	bar.sync 	0;
	setp.gt.u32 	%p3, %r1, 127;
	@%p3 bra 	$L__BB7_5;
	ld.shared.f32 	%f14, [%r7+512];
	add.f32 	%f27, %f27, %f14;
	st.shared.f32 	[%r7], %f27;
$L__BB7_5:
	bar.sync 	0;
	setp.gt.u32 	%p4, %r1, 63;
	@%p4 bra 	$L__BB7_7;
	ld.shared.f32 	%f15, [%r7+256];
	add.f32 	%f27, %f27, %f15;
	st.shared.f32 	[%r7], %f27;
$L__BB7_7:
	bar.sync 	0;
	setp.gt.u32 	%p5, %r1, 31;
	@%p5 bra 	$L__BB7_9;
	ld.shared.f32 	%f16, [%r7+128];
	add.f32 	%f27, %f27, %f16;
	st.shared.f32 	[%r7], %f27;
$L__BB7_9:
	setp.gt.u32 	%p6, %r1, 31;
	bar.sync 	0;
	@%p6 bra 	$L__BB7_12;
	mov.b32 	%r13, %f27;
	shfl.sync.bfly.b32	%r14|%p7, %r13, 16, 31, -1;
	mov.b32 	%f17, %r14;
	add.f32 	%f18, %f27, %f17;
	mov.b32 	%r15, %f18;
	shfl.sync.bfly.b32	%r16|%p8, %r15, 8, 31, -1;
	mov.b32 	%f19, %r16;
	add.f32 	%f20, %f18, %f19;
	mov.b32 	%r17, %f20;
	shfl.sync.bfly.b32	%r18|%p9, %r17, 4, 31, -1;
	mov.b32 	%f21, %r18;
	add.f32 	%f22, %f20, %f21;
	mov.b32 	%r19, %f22;
	shfl.sync.bfly.b32	%r20|%p10, %r19, 2, 31, -1;
	mov.b32 	%f23, %r20;
	add.f32 	%f24, %f22, %f23;
	mov.b32 	%r21, %f24;
	shfl.sync.bfly.b32	%r22|%p11, %r21, 1, 31, -1;
	mov.b32 	%f25, %r22;
	add.f32 	%f10, %f24, %f25;
	setp.ne.s32 	%p12, %r1, 0;
	@%p12 bra 	$L__BB7_12;
	mul.wide.u32 	%rd5, %r2, 4;
	add.s64 	%rd6, %rd1, %rd5;
	st.global.f32 	[%rd6], %f10;
$L__BB7_12:
	ret;

}
	// .globl	_Z12reduce6_vec4ILi256EEvPfi
.visible .entry _Z12reduce6_vec4ILi256EEvPfi(
	.param .u64 .ptr .align 1 _Z12reduce6_vec4ILi256EEvPfi_param_0,
	.param .u32 _Z12reduce6_vec4ILi256EEvPfi_param_1
)
{
	.reg .pred 	%p<21>;
	.reg .b32 	%r<50>;
	.reg .b32 	%f<112>;
	.reg .b64 	%rd<16>;

	ld.param.u64 	%rd3, [_Z12reduce6_vec4ILi256EEvPfi_param_0];
	ld.param.u32 	%r26, [_Z12reduce6_vec4ILi256EEvPfi_param_1];
	cvta.to.global.u64 	%rd1, %rd3;
	mov.u32 	%r1, %tid.x;
	mov.u32 	%r2, %ctaid.x;
	shl.b32 	%r3, %r2, 10;
	shl.b32 	%r4, %r1, 2;
	add.s32 	%r45, %r3, %r4;
	add.s32 	%r27, %r26, -4;
	setp.lt.s32 	%p1, %r45, %r27;
	@%p1 bra 	$L__BB8_24;
	setp.le.s32 	%p2, %r26, %r45;
	mov.f32 	%f108, 0f00000000;
	@%p2 bra 	$L__BB8_14;
	sub.s32 	%r6, %r26, %r45;
	and.b32  	%r7, %r6, 15;
	sub.s32 	%r28, %r4, %r26;
	add.s32 	%r29, %r28, %r3;
	setp.gt.u32 	%p3, %r29, -16;
	mov.f32 	%f108, 0f00000000;
	@%p3 bra 	$L__BB8_5;
	and.b32  	%r30, %r6, -16;
	neg.s32 	%r43, %r30;
	add.s64 	%rd2, %rd1, 32;
	mov.f32 	%f108, 0f00000000;
$L__BB8_4:
	.pragma "nounroll";
	mul.wide.s32 	%rd4, %r45, 4;
	add.s64 	%rd5, %rd2, %rd4;
	ld.global.f32 	%f26, [%rd5+-32];
	add.f32 	%f27, %f108, %f26;
	ld.global.f32 	%f28, [%rd5+-28];
	add.f32 	%f29, %f27, %f28;
	ld.global.f32 	%f30, [%rd5+-24];
	add.f32 	%f31, %f29, %f30;
	ld.global.f32 	%f32, [%rd5+-20];
	add.f32 	%f33, %f31, %f32;
	ld.global.f32 	%f34, [%rd5+-16];
	add.f32 	%f35, %f33, %f34;
	ld.global.f32 	%f36, [%rd5+-12];
	add.f32 	%f37, %f35, %f36;
	ld.global.f32 	%f38, [%rd5+-8];
	add.f32 	%f39, %f37, %f38;
	ld.global.f32 	%f40, [%rd5+-4];
	add.f32 	%f41, %f39, %f40;
	ld.global.f32 	%f42, [%rd5];
	add.f32 	%f43, %f41, %f42;
	ld.global.f32 	%f44, [%rd5+4];
	add.f32 	%f45, %f43, %f44;
	ld.global.f32 	%f46, [%rd5+8];
	add.f32 	%f47, %f45, %f46;
	ld.global.f32 	%f48, [%rd5+12];
	add.f32 	%f49, %f47, %f48;
	ld.global.f32 	%f50, [%rd5+16];
	add.f32 	%f51, %f49, %f50;
	ld.global.f32 	%f52, [%rd5+20];
	add.f32 	%f53, %f51, %f52;
	ld.global.f32 	%f54, [%rd5+24];
	add.f32 	%f55, %f53, %f54;
	ld.global.f32 	%f56, [%rd5+28];
	add.f32 	%f108, %f55, %f56;
	add.s32 	%r45, %r45, 16;
	add.s32 	%r43, %r43, 16;
	setp.ne.s32 	%p4, %r43, 0;
	@%p4 bra 	$L__BB8_4;
$L__BB8_5:
	setp.eq.s32 	%p5, %r7, 0;
	@%p5 bra 	$L__BB8_14;
	and.b32  	%r14, %r6, 7;
	setp.lt.u32 	%p6, %r7, 8;
	@%p6 bra 	$L__BB8_8;
	mul.wide.s32 	%rd6, %r45, 4;
	add.s64 	%rd7, %rd1, %rd6;
	ld.global.f32 	%f58, [%rd7];
	add.f32 	%f59, %f108, %f58;
	ld.global.f32 	%f60, [%rd7+4];
	add.f32 	%f61, %f59, %f60;
	ld.global.f32 	%f62, [%rd7+8];
	add.f32 	%f63, %f61, %f62;
	ld.global.f32 	%f64, [%rd7+12];
	add.f32 	%f65, %f63, %f64;
	ld.global.f32 	%f66, [%rd7+16];
	add.f32 	%f67, %f65, %f66;
	ld.global.f32 	%f68, [%rd7+20];
	add.f32 	%f69, %f67, %f68;
	ld.global.f32 	%f70, [%rd7+24];
	add.f32 	%f71, %f69, %f70;
	ld.global.f32 	%f72, [%rd7+28];
	add.f32 	%f108, %f71, %f72;
	add.s32 	%r45, %r45, 8;
$L__BB8_8:
	setp.eq.s32 	%p7, %r14, 0;
	@%p7 bra 	$L__BB8_14;
	and.b32  	%r17, %r26, 3;
	setp.lt.u32 	%p8, %r14, 4;
	@%p8 bra 	$L__BB8_11;
	mul.wide.s32 	%rd8, %r45, 4;
	add.s64 	%rd9, %rd1, %rd8;
	ld.global.f32 	%f74, [%rd9];
	add.f32 	%f75, %f108, %f74;
	ld.global.f32 	%f76, [%rd9+4];
	add.f32 	%f77, %f75, %f76;
	ld.global.f32 	%f78, [%rd9+8];
	add.f32 	%f79, %f77, %f78;
	ld.global.f32 	%f80, [%rd9+12];
	add.f32 	%f108, %f79, %f80;
	add.s32 	%r45, %r45, 4;
$L__BB8_11:
	setp.eq.s32 	%p9, %r17, 0;
	@%p9 bra 	$L__BB8_14;
	neg.s32 	%r48, %r17;
$L__BB8_13:
	.pragma "nounroll";
	mul.wide.s32 	%rd10, %r45, 4;
	add.s64 	%rd11, %rd1, %rd10;
	ld.global.f32 	%f81, [%rd11];
	add.f32 	%f108, %f108, %f81;
	add.s32 	%r45, %r45, 1;
	add.s32 	%r48, %r48, 1;
	setp.ne.s32 	%p10, %r48, 0;
	@%p10 bra 	$L__BB8_13;
$L__BB8_14:
	mov.u32 	%r32, data;
	add.s32 	%r25, %r32, %r4;
	st.shared.f32 	[%r25], %f108;
	bar.sync 	0;
	bar.sync 	0;
	bar.sync 	0;
	setp.gt.u32 	%p11, %r1, 127;
	@%p11 bra 	$L__BB8_16;
	ld.shared.f32 	%f88, [%r25+512];
	add.f32 	%f108, %f108, %f88;
	st.shared.f32 	[%r25], %f108;
$L__BB8_16:
	bar.sync 	0;
	setp.gt.u32 	%p12, %r1, 63;
	@%p12 bra 	$L__BB8_18;
	ld.shared.f32 	%f89, [%r25+256];
	add.f32 	%f108, %f108, %f89;
	st.shared.f32 	[%r25], %f108;
$L__BB8_18:
	bar.sync 	0;
	setp.gt.u32 	%p13, %r1, 31;
	@%p13 bra 	$L__BB8_20;
	ld.shared.f32 	%f90, [%r25+128];
	add.f32 	%f108, %f108, %f90;
	st.shared.f32 	[%r25], %f108;
$L__BB8_20:
	setp.gt.u32 	%p14, %r1, 31;
	bar.sync 	0;
	@%p14 bra 	$L__BB8_23;
	mov.b32 	%r33, %f108;
	shfl.sync.bfly.b32	%r34|%p15, %r33, 16, 31, -1;
	mov.b32 	%f91, %r34;
	add.f32 	%f92, %f108, %f91;
	mov.b32 	%r35, %f92;
	shfl.sync.bfly.b32	%r36|%p16, %r35, 8, 31, -1;
	mov.b32 	%f93, %r36;
	add.f32 	%f94, %f92, %f93;
	mov.b32 	%r37, %f94;
	shfl.sync.bfly.b32	%r38|%p17, %r37, 4, 31, -1;
	mov.b32 	%f95, %r38;
	add.f32 	%f96, %f94, %f95;
	mov.b32 	%r39, %f96;
	shfl.sync.bfly.b32	%r40|%p18, %r39, 2, 31, -1;
	mov.b32 	%f97, %r40;
	add.f32 	%f98, %f96, %f97;
	mov.b32 	%r41, %f98;
	shfl.sync.bfly.b32	%r42|%p19, %r41, 1, 31, -1;
	mov.b32 	%f99, %r42;
	add.f32 	%f21, %f98, %f99;
	setp.ne.s32 	%p20, %r1, 0;
	@%p20 bra 	$L__BB8_23;
	mul.wide.u32 	%rd14, %r2, 4;
	add.s64 	%rd15, %rd1, %rd14;
	st.global.f32 	[%rd15], %f21;
$L__BB8_23:
	ret;
$L__BB8_24:
	mul.wide.s32 	%rd12, %r45, 4;
	add.s64 	%rd13, %rd1, %rd12;
	ld.global.v4.f32 	{%f82, %f83, %f84, %f85}, [%rd13];
	add.f32 	%f86, %f82, %f83;
	add.f32 	%f87, %f86, %f84;
	add.f32 	%f108, %f87, %f85;
	bra.uni 	$L__BB8_14;

}
	// .globl	_Z7reduce7ILi256EEvPfi
.visible .entry _Z7reduce7ILi256EEvPfi(
	.param .u64 .ptr .align 1 _Z7reduce7ILi256EEvPfi_param_0,
	.param .u32 _Z7reduce7ILi256EEvPfi_param_1
)
{
	.reg .pred 	%p<15>;
	.reg .b32 	%r<34>;
	.reg .b32 	%f<29>;
	.reg .b64 	%rd<7>;

	ld.param.u64 	%rd2, [_Z7reduce7ILi256EEvPfi_param_0];
	ld.param.u32 	%r7, [_Z7reduce7ILi256EEvPfi_param_1];
	cvta.to.global.u64 	%rd1, %rd2;
	mov.u32 	%r1, %tid.x;
	mov.u32 	%r2, %ctaid.x;
	shl.b32 	%r8, %r2, 8;
	add.s32 	%r33, %r8, %r1;
	setp.ge.s32 	%p1, %r33, %r7;
	mov.f32 	%f27, 0f00000000;
	@%p1 bra 	$L__BB9_3;
	mov.u32 	%r9, %nctaid.x;
	shl.b32 	%r4, %r9, 8;
	mov.f32 	%f27, 0f00000000;
$L__BB9_2:
	mul.wide.s32 	%rd3, %r33, 4;
	add.s64 	%rd4, %rd1, %rd3;
	ld.global.f32 	%f10, [%rd4];
	add.f32 	%f27, %f27, %f10;
	add.s32 	%r33, %r33, %r4;
	setp.lt.s32 	%p2, %r33, %r7;
	@%p2 bra 	$L__BB9_2;
$L__BB9_3:
	mov.b32 	%r10, %f27;
	shfl.sync.bfly.b32	%r11|%p3, %r10, 16, 31, -1;
	mov.b32 	%f11, %r11;
	add.f32 	%f12, %f27, %f11;
	mov.b32 	%r12, %f12;
	shfl.sync.bfly.b32	%r13|%p4, %r12, 8, 31, -1;
	mov.b32 	%f13, %r13;
	add.f32 	%f14, %f12, %f13;
	mov.b32 	%r14, %f14;
	shfl.sync.bfly.b32	%r15|%p5, %r14, 4, 31, -1;
	mov.b32 	%f15, %r15;
	add.f32 	%f16, %f14, %f15;
	mov.b32 	%r16, %f16;
	shfl.sync.bfly.b32	%r17|%p6, %r16, 2, 31, -1;
	mov.b32 	%f17, %r17;
	add.f32 	%f18, %f16, %f17;
	mov.b32 	%r18, %f18;
	shfl.sync.bfly.b32	%r19|%p7, %r18, 1, 31, -1;
	mov.b32 	%f19, %r19;
	add.f32 	%f4, %f18, %f19;
	and.b32  	%r20, %r1, 31;
	setp.ne.s32 	%p8, %r20, 0;
	@%p8 bra 	$L__BB9_5;
	shr.u32 	%r21, %r1, 3;
	mov.u32 	%r22, data;
	add.s32 	%r23, %r22, %r21;
	st.shared.f32 	[%r23], %f4;
$L__BB9_5:
	bar.sync 	0;
	setp.gt.u32 	%p9, %r1, 31;
	@%p9 bra 	$L__BB9_10;
	setp.gt.u32 	%p10, %r1, 7;
	mov.f32 	%f28, 0f00000000;
	@%p10 bra 	$L__BB9_8;
	shl.b32 	%r24, %r1, 2;
	mov.u32 	%r25, data;
	add.s32 	%r26, %r25, %r24;
	ld.shared.f32 	%f28, [%r26];
$L__BB9_8:
	mov.b32 	%r27, %f28;
	shfl.sync.bfly.b32	%r28|%p11, %r27, 4, 31, -1;
	mov.b32 	%f21, %r28;
	add.f32 	%f22, %f28, %f21;
	mov.b32 	%r29, %f22;
	shfl.sync.bfly.b32	%r30|%p12, %r29, 2, 31, -1;
	mov.b32 	%f23, %r30;
	add.f32 	%f24, %f22, %f23;
	mov.b32 	%r31, %f24;
	shfl.sync.bfly.b32	%r32|%p13, %r31, 1, 31, -1;
	mov.b32 	%f25, %r32;
	add.f32 	%f7, %f24, %f25;
	setp.ne.s32 	%p14, %r1, 0;
	@%p14 bra 	$L__BB9_10;
	mul.wide.u32 	%rd5, %r2, 4;
	add.s64 	%rd6, %rd1, %rd5;
	st.global.f32 	[%rd6], %f7;
$L__BB9_10:
	ret;

}


// ===== COMPILED SASS (sm_100) =====

	.target	sm_100

	.elftype	@"ET_EXEC"


//--------------------- .note.nv.tkinfo           --------------------------
	.section	.note.nv.tkinfo,"",@"SHT_NOTE"
	.sectionflags	@"SHF_NOTE_NV_TKINFO"
	.tkinfo
        /*0018*/ 	.word	0x00000002
        /*0030*/ 	.string	""
        /*0030*/ 	.string	"ptxas"
        /*0030*/ 	.string	"Cuda compilation tools, release 13.0, V13.0.88"
        /*0030*/ 	.string	"Build cuda_13.0.r13.0/compiler.36424714_0"
        /*0030*/ 	.string	"-arch sm_100 -m 64 "



//--------------------- .note.nv.cuinfo           --------------------------
	.section	.note.nv.cuinfo,"",@"SHT_NOTE"
	.sectionflags	@"SHF_NOTE_NV_CUINFO"
        /*0018*/ 	.short	0x0002
        /*001a*/ 	.short	0x0064
        /*001c*/ 	.short	0x0082
	.zero		2


//--------------------- .nv.info                  --------------------------
	.section	.nv.info,"",@"SHT_CUDA_INFO"
	.align	4


	//----- nvinfo : EIATTR_REGCOUNT
	.align		4
        /*0000*/ 	.byte	0x04, 0x2f
        /*0002*/ 	.short	(.L_1 - .L_0)
	.align		4
.L_0:
        /*0004*/ 	.word	index@(_Z7reduce0Pfi)
        /*0008*/ 	.word	0x0000000b


	//----- nvinfo : EIATTR_FRAME_SIZE
	.align		4
.L_1:
        /*000c*/ 	.byte	0x04, 0x11
        /*000e*/ 	.short	(.L_3 - .L_2)
	.align		4
.L_2:
        /*0010*/ 	.word	index@(_Z7reduce0Pfi)
        /*0014*/ 	.word	0x00000000


	//----- nvinfo : EIATTR_REGCOUNT
	.align		4
.L_3:
        /*0018*/ 	.byte	0x04, 0x2f
        /*001a*/ 	.short	(.L_5 - .L_4)
	.align		4
.L_4:
        /*001c*/ 	.word	index@(_Z9reduce0_5Pfi)
        /*0020*/ 	.word	0x0000000b


	//----- nvinfo : EIATTR_FRAME_SIZE
	.align		4
.L_5:
        /*0024*/ 	.byte	0x04, 0x11
        /*0026*/ 	.short	(.L_7 - .L_6)
	.align		4
.L_6:
        /*0028*/ 	.word	index@(_Z9reduce0_5Pfi)
        /*002c*/ 	.word	0x00000000


	//----- nvinfo : EIATTR_REGCOUNT
	.align		4
.L_7:
        /*0030*/ 	.byte	0x04, 0x2f
        /*0032*/ 	.short	(.L_9 - .L_8)
	.align		4
.L_8:
        /*0034*/ 	.word	index@(_Z7reduce1Pfi)
        /*0038*/ 	.word	0x0000000a


	//----- nvinfo : EIATTR_FRAME_SIZE
	.align		4
.L_9:
        /*003c*/ 	.byte	0x04, 0x11
        /*003e*/ 	.short	(.L_11 - .L_10)
	.align		4
.L_10:
        /*0040*/ 	.word	index@(_Z7reduce1Pfi)
        /*0044*/ 	.word	0x00000000


	//----- nvinfo : EIATTR_REGCOUNT
	.align		4
.L_11:
        /*0048*/ 	.byte	0x04, 0x2f
        /*004a*/ 	.short	(.L_13 - .L_12)
	.align		4
.L_12:
        /*004c*/ 	.word	index@(_Z7reduce2Pfi)
        /*0050*/ 	.word	0x0000000b


	//----- nvinfo : EIATTR_FRAME_SIZE
	.align		4
.L_13:
        /*0054*/ 	.byte	0x04, 0x11
        /*0056*/ 	.short	(.L_15 - .L_14)
	.align		4
.L_14:
        /*0058*/ 	.word	index@(_Z7reduce2Pfi)
        /*005c*/ 	.word	0x00000000


	//----- nvinfo : EIATTR_REGCOUNT
	.align		4
.L_15:
        /*0060*/ 	.byte	0x04, 0x2f
        /*0062*/ 	.short	(.L_17 - .L_16)
	.align		4
.L_16:
        /*0064*/ 	.word	index@(_Z7reduce3Pfi)
        /*0068*/ 	.word	0x00000010


	//----- nvinfo : EIATTR_FRAME_SIZE
	.align		4
.L_17:
        /*006c*/ 	.byte	0x04, 0x11
        /*006e*/ 	.short	(.L_19 - .L_18)
	.align		4
.L_18:
        /*0070*/ 	.word	index@(_Z7reduce3Pfi)
        /*0074*/ 	.word	0x00000000


	//----- nvinfo : EIATTR_REGCOUNT
	.align		4
.L_19:
        /*0078*/ 	.byte	0x04, 0x2f
        /*007a*/ 	.short	(.L_21 - .L_20)
	.align		4
.L_20:
        /*007c*/ 	.word	index@(_Z7reduce4Pfi)
        /*0080*/ 	.word	0x0000000e


	//----- nvinfo : EIATTR_FRAME_SIZE
	.align		4
.L_21:
        /*0084*/ 	.byte	0x04, 0x11
        /*0086*/ 	.short	(.L_23 - .L_22)
	.align		4
.L_22:
        /*0088*/ 	.word	index@(_Z7reduce4Pfi)
        /*008c*/ 	.word	0x00000000


	//----- nvinfo : EIATTR_REGCOUNT
	.align		4
.L_23:
        /*0090*/ 	.byte	0x04, 0x2f
        /*0092*/ 	.short	(.L_25 - .L_24)
	.align		4
.L_24:
        /*0094*/ 	.word	index@(_Z7reduce5ILi256EEvPfi)
        /*0098*/ 	.word	0x0000000e


	//----- nvinfo : EIATTR_FRAME_SIZE
	.align		4
.L_25:
        /*009c*/ 	.byte	0x04, 0x11
        /*009e*/ 	.short	(.L_27 - .L_26)
	.align		4
.L_26:
        /*00a0*/ 	.word	index@(_Z7reduce5ILi256EEvPfi)
        /*00a4*/ 	.word	0x00000000


	//----- nvinfo : EIATTR_REGCOUNT
	.align		4
.L_27:
        /*00a8*/ 	.byte	0x04, 0x2f
        /*00aa*/ 	.short	(.L_29 - .L_28)
	.align		4
.L_28:
        /*00ac*/ 	.word	index@(_Z7reduce6ILi256EEvPfi)
        /*00b0*/ 	.word	0x0000000c


	//----- nvinfo : EIATTR_FRAME_SIZE
	.align		4
.L_29:
        /*00b4*/ 	.byte	0x04, 0x11
        /*00b6*/ 	.short	(.L_31 - .L_30)
	.align		4
.L_30:
        /*00b8*/ 	.word	index@(_Z7reduce6ILi256EEvPfi)
        /*00bc*/ 	.word	0x00000000


	//----- nvinfo : EIATTR_REGCOUNT
	.align		4
.L_31:
        /*00c0*/ 	.byte	0x04, 0x2f
        /*00c2*/ 	.short	(.L_33 - .L_32)
	.align		4
.L_32:
        /*00c4*/ 	.word	index@(_Z12reduce6_vec4ILi256EEvPfi)
        /*00c8*/ 	.word	0x0000001e


	//----- nvinfo : EIATTR_FRAME_SIZE
	.align		4
.L_33:
        /*00cc*/ 	.byte	0x04, 0x11
        /*00ce*/ 	.short	(.L_35 - .L_34)
	.align		4
.L_34:
        /*00d0*/ 	.word	index@(_Z12reduce6_vec4ILi256EEvPfi)
        /*00d4*/ 	.word	0x00000000


	//----- nvinfo : EIATTR_REGCOUNT
	.align		4
.L_35:
        /*00d8*/ 	.byte	0x04, 0x2f
        /*00da*/ 	.short	(.L_37 - .L_36)
	.align		4
.L_36:
        /*00dc*/ 	.word	index@(_Z7reduce7ILi256EEvPfi)
        /*00e0*/ 	.word	0x0000000e


	//----- nvinfo : EIATTR_FRAME_SIZE
	.align		4
.L_37:
        /*00e4*/ 	.byte	0x04, 0x11
        /*00e6*/ 	.short	(.L_39 - .L_38)
	.align		4
.L_38:
        /*00e8*/ 	.word	index@(_Z7reduce7ILi256EEvPfi)
        /*00ec*/ 	.word	0x00000000


	//----- nvinfo : EIATTR_MIN_STACK_SIZE
	.align		4
.L_39:
        /*00f0*/ 	.byte	0x04, 0x12
        /*00f2*/ 	.short	(.L_41 - .L_40)
	.align		4
.L_40:
        /*00f4*/ 	.word	index@(_Z7reduce7ILi256EEvPfi)
        /*00f8*/ 	.word	0x00000000


	//----- nvinfo : EIATTR_MIN_STACK_SIZE
	.align		4
.L_41:
        /*00fc*/ 	.byte	0x04, 0x12
        /*00fe*/ 	.short	(.L_43 - .L_42)
	.align		4
.L_42:
        /*0100*/ 	.word	index@(_Z12reduce6_vec4ILi256EEvPfi)
        /*0104*/ 	.word	0x00000000


	//----- nvinfo : EIATTR_MIN_STACK_SIZE
	.align		4
.L_43:
        /*0108*/ 	.byte	0x04, 0x12
        /*010a*/ 	.short	(.L_45 - .L_44)
	.align		4
.L_44:
        /*010c*/ 	.word	index@(_Z7reduce6ILi256EEvPfi)
        /*0110*/ 	.word	0x00000000


	//----- nvinfo : EIATTR_MIN_STACK_SIZE
	.align		4
.L_45:
        /*0114*/ 	.byte	0x04, 0x12
        /*0116*/ 	.short	(.L_47 - .L_46)
	.align		4
.L_46:
        /*0118*/ 	.word	index@(_Z7reduce5ILi256EEvPfi)
        /*011c*/ 	.word	0x00000000


	//----- nvinfo : EIATTR_MIN_STACK_SIZE
	.align		4
.L_47:
        /*0120*/ 	.byte	0x04, 0x12
        /*0122*/ 	.short	(.L_49 - .L_48)
	.align		4
.L_48:
        /*0124*/ 	.word	index@(_Z7reduce4Pfi)
        /*0128*/ 	.word	0x00000000


	//----- nvinfo : EIATTR_MIN_STACK_SIZE
	.align		4
.L_49:
        /*012c*/ 	.byte	0x04, 0x12
        /*012e*/ 	.short	(.L_51 - .L_50)
	.align		4
.L_50:
        /*0130*/ 	.word	index@(_Z7reduce3Pfi)
        /*0134*/ 	.word	0x00000000


	//----- nvinfo : EIATTR_MIN_STACK_SIZE
	.align		4
.L_51:
        /*0138*/ 	.byte	0x04, 0x12
        /*013a*/ 	.short	(.L_53 - .L_52)
	.align		4
.L_52:
        /*013c*/ 	.word	index@(_Z7reduce2Pfi)
        /*0140*/ 	.word	0x00000000


	//----- nvinfo : EIATTR_MIN_STACK_SIZE
	.align		4
.L_53:
        /*0144*/ 	.byte	0x04, 0x12
        /*0146*/ 	.short	(.L_55 - .L_54)
	.align		4
.L_54:
        /*0148*/ 	.word	index@(_Z7reduce1Pfi)
        /*014c*/ 	.word	0x00000000


	//----- nvinfo : EIATTR_MIN_STACK_SIZE
	.align		4
.L_55:
        /*0150*/ 	.byte	0x04, 0x12
        /*0152*/ 	.short	(.L_57 - .L_56)
	.align		4
.L_56:
        /*0154*/ 	.word	index@(_Z9reduce0_5Pfi)
        /*0158*/ 	.word	0x00000000


	//----- nvinfo : EIATTR_MIN_STACK_SIZE
	.align		4
.L_57:
        /*015c*/ 	.byte	0x04, 0x12
        /*015e*/ 	.short	(.L_59 - .L_58)
	.align		4
.L_58:
        /*0160*/ 	.word	index@(_Z7reduce0Pfi)
        /*0164*/ 	.word	0x00000000
.L_59:


//--------------------- .nv.compat                --------------------------
	.section	.nv.compat,"",@"SHT_CUDA_COMPAT_INFO"
	.align	4
        /*0000*/ 	.byte	0x02, 0x09, 0x00, 0x00, 0x02, 0x02, 0x01, 0x00, 0x02, 0x05, 0x05, 0x00, 0x03, 0x07, 0x01, 0x01
        /*0010*/ 	.byte	0x02, 0x03, 0x00, 0x00, 0x02, 0x06, 0x01, 0x00, 0x04, 0x0b, 0x08, 0x00, 0x09, 0x00, 0x00, 0x00
        /*0020*/ 	.byte	0x00, 0x00, 0x00, 0x00


//--------------------- .nv.info._Z7reduce7ILi256EEvPfi --------------------------
	.section	.nv.info._Z7reduce7ILi256EEvPfi,"",@"SHT_CUDA_INFO"
	.sectionflags	@""
	.align	4


	//----- nvinfo : EIATTR_CUDA_API_VERSION
	.align		4
        /*0000*/ 	.byte	0x04, 0x37
        /*0002*/ 	.short	(.L_61 - .L_60)
.L_60:
        /*0004*/ 	.word	0x00000082


	//----- nvinfo : EIATTR_KPARAM_INFO
	.align		4
.L_61:
        /*0008*/ 	.byte	0x04, 0x17
        /*000a*/ 	.short	(.L_63 - .L_62)
.L_62:
        /*000c*/ 	.word	0x00000000
        /*0010*/ 	.short	0x0001
        /*0012*/ 	.short	0x0008
        /*0014*/ 	.byte	0x00, 0xf0, 0x11, 0x00


	//----- nvinfo : EIATTR_KPARAM_INFO
	.align		4
.L_63:
        /*0018*/ 	.byte	0x04, 0x17
        /*001a*/ 	.short	(.L_65 - .L_64)
.L_64:
        /*001c*/ 	.word	0x00000000
        /*0020*/ 	.short	0x0000
        /*0022*/ 	.short	0x0000
        /*0024*/ 	.byte	0x00, 0xf5, 0x21, 0x00


	//----- nvinfo : EIATTR_SPARSE_MMA_MASK
	.align		4
.L_65:
        /*0028*/ 	.byte	0x03, 0x50
        /*002a*/ 	.short	0x0000


	//----- nvinfo : EIATTR_MAXREG_COUNT
	.align		4
        /*002c*/ 	.byte	0x03, 0x1b
        /*002e*/ 	.short	0x00ff


	//----- nvinfo : EIATTR_NUM_BARRIERS
	.align		4
        /*0030*/ 	.byte	0x02, 0x4c
        /*0032*/ 	.byte	0x01
	.zero		1


	//----- nvinfo : EIATTR_MERCURY_ISA_VERSION
	.align		4
        /*0034*/ 	.byte	0x03, 0x5f
        /*0036*/ 	.short	0x0101


	//----- nvinfo : EIATTR_COOP_GROUP_MASK_REGIDS
	.align		4
        /*0038*/ 	.byte	0x04, 0x29
        /*003a*/ 	.short	(.L_67 - .L_66)


	//   ....[0]....
.L_66:
        /*003c*/ 	.word	0xffffffff


	//   ....[1]....
        /*0040*/ 	.word	0xffffffff


	//   ....[2]....
        /*0044*/ 	.word	0xffffffff


	//   ....[3]....
        /*0048*/ 	.word	0xffffffff


	//   ....[4]....
        /*004c*/ 	.word	0xffffffff


	//   ....[5]....
        /*0050*/ 	.word	0xffffffff


	//   ....[6]....
        /*0054*/ 	.word	0xffffffff


	//   ....[7]....
        /*0058*/ 	.word	0xffffffff


	//----- nvinfo : EIATTR_COOP_GROUP_INSTR_OFFSETS
	.align		4
.L_67:
        /*005c*/ 	.byte	0x04, 0x28
        /*005e*/ 	.short	(.L_69 - .L_68)


	//   ....[0]....
.L_68:
        /*0060*/ 	.word	0x00000140


	//   ....[1]....
        /*0064*/ 	.word	0x000001a0


	//   ....[2]....
        /*0068*/ 	.word	0x000001e0


	//   ....[3]....
        /*006c*/ 	.word	0x00000200


	//   ....[4]....
        /*0070*/ 	.word	0x00000220


	//   ....[5]....
        /*0074*/ 	.word	0x000002f0


	//   ....[6]....
        /*0078*/ 	.word	0x00000310


	//   ....[7]....
        /*007c*/ 	.word	0x00000330


	//----- nvinfo : EIATTR_VRC_CTA_INIT_COUNT
	.align		4
.L_69:
        /*0080*/ 	.byte	0x02, 0x4a
	.zero		1
	.zero		1


	//----- nvinfo : EIATTR_EXIT_INSTR_OFFSETS
	.align		4
        /*0084*/ 	.byte	0x04, 0x1c
        /*0086*/ 	.short	(.L_71 - .L_70)


	//   ....[0]....
.L_70:
        /*0088*/ 	.word	0x00000260


	//   ....[1]....
        /*008c*/ 	.word	0x00000340


	//   ....[2]....
        /*0090*/ 	.word	0x00000390


	//----- nvinfo : EIATTR_CRS_STACK_SIZE
	.align		4
.L_71:
        /*0094*/ 	.byte	0x04, 0x1e
        /*0096*/ 	.short	(.L_73 - .L_72)
.L_72:
        /*0098*/ 	.word	0x00000000


	//----- nvinfo : EIATTR_CBANK_PARAM_SIZE
	.align		4
.L_73:
        /*009c*/ 	.byte	0x03, 0x19
        /*009e*/ 	.short	0x000c


	//----- nvinfo : EIATTR_PARAM_CBANK
	.align		4
        /*00a0*/ 	.byte	0x04, 0x0a
        /*00a2*/ 	.short	(.L_75 - .L_74)
	.align		4
.L_74:
        /*00a4*/ 	.word	index@(.nv.constant0._Z7reduce7ILi256EEvPfi)
        /*00a8*/ 	.short	0x0380
        /*00aa*/ 	.short	0x000c


	//----- nvinfo : EIATTR_SW_WAR
	.align		4
.L_75:
        /*00ac*/ 	.byte	0x04, 0x36
        /*00ae*/ 	.short	(.L_77 - .L_76)
.L_76:
        /*00b0*/ 	.word	0x00000008
.L_77:


//--------------------- .nv.info._Z12reduce6_vec4ILi256EEvPfi --------------------------
	.section	.nv.info._Z12reduce6_vec4ILi256EEvPfi,"",@"SHT_CUDA_INFO"
	.sectionflags	@""
	.align	4


	//----- nvinfo : EIATTR_CUDA_API_VERSION
	.align		4
        /*0000*/ 	.byte	0x04, 0x37
        /*0002*/ 	.short	(.L_79 - .L_78)
.L_78:
        /*0004*/ 	.word	0x00000082


	//----- nvinfo : EIATTR_KPARAM_INFO
	.align		4
.L_79:
        /*0008*/ 	.byte	0x04, 0x17
        /*000a*/ 	.short	(.L_81 - .L_80)
.L_80:
        /*000c*/ 	.word	0x00000000
        /*0010*/ 	.short	0x0001
        /*0012*/ 	.short	0x0008
        /*0014*/ 	.byte	0x00, 0xf0, 0x11, 0x00


	//----- nvinfo : EIATTR_KPARAM_INFO
	.align		4
.L_81:
        /*0018*/ 	.byte	0x04, 0x17
        /*001a*/ 	.short	(.L_83 - .L_82)
.L_82:
        /*001c*/ 	.word	0x00000000
        /*0020*/ 	.short	0x0000
        /*0022*/ 	.short	0x0000
        /*0024*/ 	.byte	0x00, 0xf5, 0x21, 0x00


	//----- nvinfo : EIATTR_SPARSE_MMA_MASK
	.align		4
.L_83:
        /*0028*/ 	.byte	0x03, 0x50
        /*002a*/ 	.short	0x0000


	//----- nvinfo : EIATTR_MAXREG_COUNT
	.align		4
        /*002c*/ 	.byte	0x03, 0x1b
        /*002e*/ 	.short	0x00ff


	//----- nvinfo : EIATTR_NUM_BARRIERS
	.align		4
        /*0030*/ 	.byte	0x02, 0x4c
        /*0032*/ 	.byte	0x01
	.zero		1


	//----- nvinfo : EIATTR_MERCURY_ISA_VERSION
	.align		4
        /*0034*/ 	.byte	0x03, 0x5f
        /*0036*/ 	.short	0x0101


	//----- nvinfo : EIATTR_COOP_GROUP_MASK_REGIDS
	.align		4
        /*0038*/ 	.byte	0x04, 0x29
        /*003a*/ 	.short	(.L_85 - .L_84)


	//   ....[0]....
.L_84:
        /*003c*/ 	.word	0xffffffff


	//   ....[1]....
        /*0040*/ 	.word	0xffffffff


	//   ....[2]....
        /*0044*/ 	.word	0xffffffff


	//   ....[3]....
        /*0048*/ 	.word	0xffffffff


	//   ....[4]....
        /*004c*/ 	.word	0xffffffff


	//----- nvinfo : EIATTR_COOP_GROUP_INSTR_OFFSETS
	.align		4
.L_85:
        /*0050*/ 	.byte	0x04, 0x28
        /*0052*/ 	.short	(.L_87 - .L_86)


	//   ....[0]....
.L_86:
        /*0054*/ 	.word	0x00000980


	//   ....[1]....
        /*0058*/ 	.word	0x000009b0


	//   ....[2]....
        /*005c*/ 	.word	0x000009d0


	//   ....[3]....
        /*0060*/ 	.word	0x000009f0


	//   ....[4]....
        /*0064*/ 	.word	0x00000a10


	//----- nvinfo : EIATTR_VRC_CTA_INIT_COUNT
	.align		4
.L_87:
        /*0068*/ 	.byte	0x02, 0x4a
	.zero		1
	.zero		1


	//----- nvinfo : EIATTR_EXIT_INSTR_OFFSETS
	.align		4
        /*006c*/ 	.byte	0x04, 0x1c
        /*006e*/ 	.short	(.L_89 - .L_88)


	//   ....[0]....
.L_88:
        /*0070*/ 	.word	0x00000970


	//   ....[1]....
        /*0074*/ 	.word	0x00000a20


	//   ....[2]....
        /*0078*/ 	.word	0x00000a70


	//----- nvinfo : EIATTR_CRS_STACK_SIZE
	.align		4
.L_89:
        /*007c*/ 	.byte	0x04, 0x1e
        /*007e*/ 	.short	(.L_91 - .L_90)
.L_90:
        /*0080*/ 	.word	0x00000000


	//----- nvinfo : EIATTR_CBANK_PARAM_SIZE
	.align		4
.L_91:
        /*0084*/ 	.byte	0x03, 0x19
        /*0086*/ 	.short	0x000c


	//----- nvinfo : EIATTR_PARAM_CBANK
	.align		4
        /*0088*/ 	.byte	0x04, 0x0a
        /*008a*/ 	.short	(.L_93 - .L_92)
	.align		4
.L_92:
        /*008c*/ 	.word	index@(.nv.constant0._Z12reduce6_vec4ILi256EEvPfi)
        /*0090*/ 	.short	0x0380
        /*0092*/ 	.short	0x000c


	//----- nvinfo : EIATTR_SW_WAR
	.align		4
.L_93:
        /*0094*/ 	.byte	0x04, 0x36
        /*0096*/ 	.short	(.L_95 - .L_94)
.L_94:
        /*0098*/ 	.word	0x00000008
.L_95:


//--------------------- .nv.info._Z7reduce6ILi256EEvPfi --------------------------
	.section	.nv.info._Z7reduce6ILi256EEvPfi,"",@"SHT_CUDA_INFO"
	.sectionflags	@""
	.align	4


	//----- nvinfo : EIATTR_CUDA_API_VERSION
	.align		4
        /*0000*/ 	.byte	0x04, 0x37
        /*0002*/ 	.short	(.L_97 - .L_96)
.L_96:
        /*0004*/ 	.word	0x00000082


	//----- nvinfo : EIATTR_KPARAM_INFO
	.align		4
.L_97:
        /*0008*/ 	.byte	0x04, 0x17
        /*000a*/ 	.short	(.L_99 - .L_98)
.L_98:
        /*000c*/ 	.word	0x00000000
        /*0010*/ 	.short	0x0001
        /*0012*/ 	.short	0x0008
        /*0014*/ 	.byte	0x00, 0xf0, 0x11, 0x00


	//----- nvinfo : EIATTR_KPARAM_INFO
	.align		4
.L_99:
        /*0018*/ 	.byte	0x04, 0x17
        /*001a*/ 	.short	(.L_101 - .L_100)
.L_100:
        /*001c*/ 	.word	0x00000000
        /*0020*/ 	.short	0x0000
        /*0022*/ 	.short	0x0000
        /*0024*/ 	.byte	0x00, 0xf5, 0x21, 0x00


	//----- nvinfo : EIATTR_SPARSE_MMA_MASK
	.align		4
.L_101:
        /*0028*/ 	.byte	0x03, 0x50
        /*002a*/ 	.short	0x0000


	//----- nvinfo : EIATTR_MAXREG_COUNT
	.align		4
        /*002c*/ 	.byte	0x03, 0x1b
        /*002e*/ 	.short	0x00ff


	//----- nvinfo : EIATTR_NUM_BARRIERS
	.align		4
        /*0030*/ 	.byte	0x02, 0x4c
        /*0032*/ 	.byte	0x01
	.zero		1


	//----- nvinfo : EIATTR_MERCURY_ISA_VERSION
	.align		4
        /*0034*/ 	.byte	0x03, 0x5f
        /*0036*/ 	.short	0x0101


	//----- nvinfo : EIATTR_COOP_GROUP_MASK_REGIDS
	.align		4
        /*0038*/ 	.byte	0x04, 0x29
        /*003a*/ 	.short	(.L_103 - .L_102)


	//   ....[0]....
.L_102:
        /*003c*/ 	.word	0xffffffff


	//   ....[1]....
        /*0040*/ 	.word	0xffffffff


	//   ....[2]....
        /*0044*/ 	.word	0xffffffff


	//   ....[3]....
        /*0048*/ 	.word	0xffffffff


	//   ....[4]....
        /*004c*/ 	.word	0xffffffff


	//----- nvinfo : EIATTR_COOP_GROUP_INSTR_OFFSETS
	.align		4
.L_103:
        /*0050*/ 	.byte	0x04, 0x28
        /*0052*/ 	.short	(.L_105 - .L_104)


	//   ....[0]....
.L_104:
        /*0054*/ 	.word	0x000002c0


	//   ....[1]....
        /*0058*/ 	.word	0x000002f0


	//   ....[2]....
        /*005c*/ 	.word	0x00000310


	//   ....[3]....
        /*0060*/ 	.word	0x00000330


	//   ....[4]....
        /*0064*/ 	.word	0x00000350


	//----- nvinfo : EIATTR_VRC_CTA_INIT_COUNT
	.align		4
.L_105:
        /*0068*/ 	.byte	0x02, 0x4a
	.zero		1
	.zero		1


	//----- nvinfo : EIATTR_EXIT_INSTR_OFFSETS
	.align		4
        /*006c*/ 	.byte	0x04, 0x1c
        /*006e*/ 	.short	(.L_107 - .L_106)


	//   ....[0]....
.L_106:
        /*0070*/ 	.word	0x000002b0


	//   ....[1]....
        /*0074*/ 	.word	0x00000360


	//   ....[2]....
        /*0078*/ 	.word	0x000003b0


	//----- nvinfo : EIATTR_CRS_STACK_SIZE
	.align		4
.L_107:
        /*007c*/ 	.byte	0x04, 0x1e
        /*007e*/ 	.short	(.L_109 - .L_108)
.L_108:
        /*0080*/ 	.word	0x00000000


	//----- nvinfo : EIATTR_CBANK_PARAM_SIZE
	.align		4
.L_109:
        /*0084*/ 	.byte	0x03, 0x19
        /*0086*/ 	.short	0x000c


	//----- nvinfo : EIATTR_PARAM_CBANK
	.align		4
        /*0088*/ 	.byte	0x04, 0x0a
        /*008a*/ 	.short	(.L_111 - .L_110)
	.align		4
.L_110:
        /*008c*/ 	.word	index@(.nv.constant0._Z7reduce6ILi256EEvPfi)
        /*0090*/ 	.short	0x0380
        /*0092*/ 	.short	0x000c


	//----- nvinfo : EIATTR_SW_WAR
	.align		4
.L_111:
        /*0094*/ 	.byte	0x04, 0x36
        /*0096*/ 	.short	(.L_113 - .L_112)
.L_112:
        /*0098*/ 	.word	0x00000008
.L_113:


//--------------------- .nv.info._Z7reduce5ILi256EEvPfi --------------------------
	.section	.nv.info._Z7reduce5ILi256EEvPfi,"",@"SHT_CUDA_INFO"
	.sectionflags	@""
	.align	4


	//----- nvinfo : EIATTR_CUDA_API_VERSION
	.align		4
        /*0000*/ 	.byte	0x04, 0x37
        /*0002*/ 	.short	(.L_115 - .L_114)
.L_114:
        /*0004*/ 	.word	0x00000082


	//----- nvinfo : EIATTR_KPARAM_INFO
	.align		4
.L_115:
        /*0008*/ 	.byte	0x04, 0x17
        /*000a*/ 	.short	(.L_117 - .L_116)
.L_116:
        /*000c*/ 	.word	0x00000000
        /*0010*/ 	.short	0x0001
        /*0012*/ 	.short	0x0008
        /*0014*/ 	.byte	0x00, 0xf0, 0x11, 0x00


	//----- nvinfo : EIATTR_KPARAM_INFO
	.align		4
.L_117:
        /*0018*/ 	.byte	0x04, 0x17
        /*001a*/ 	.short	(.L_119 - .L_118)
.L_118:
        /*001c*/ 	.word	0x00000000
        /*0020*/ 	.short	0x0000
        /*0022*/ 	.short	0x0000
        /*0024*/ 	.byte	0x00, 0xf5, 0x21, 0x00


	//----- nvinfo : EIATTR_SPARSE_MMA_MASK
	.align		4
.L_119:
        /*0028*/ 	.byte	0x03, 0x50
        /*002a*/ 	.short	0x0000


	//----- nvinfo : EIATTR_MAXREG_COUNT
	.align		4
        /*002c*/ 	.byte	0x03, 0x1b
        /*002e*/ 	.short	0x00ff


	//----- nvinfo : EIATTR_NUM_BARRIERS
	.align		4
        /*0030*/ 	.byte	0x02, 0x4c
        /*0032*/ 	.byte	0x01
	.zero		1


	//----- nvinfo : EIATTR_MERCURY_ISA_VERSION
	.align		4
        /*0034*/ 	.byte	0x03, 0x5f
        /*0036*/ 	.short	0x0101


	//----- nvinfo : EIATTR_COOP_GROUP_MASK_REGIDS
	.align		4
        /*0038*/ 	.byte	0x04, 0x29
        /*003a*/ 	.short	(.L_121 - .L_120)


	//   ....[0]....
.L_120:
        /*003c*/ 	.word	0xffffffff


	//   ....[1]....
        /*0040*/ 	.word	0xffffffff


	//   ....[2]....
        /*0044*/ 	.word	0xffffffff


	//   ....[3]....
        /*0048*/ 	.word	0xffffffff


	//   ....[4]....
        /*004c*/ 	.word	0xffffffff


	//----- nvinfo : EIATTR_COOP_GROUP_INSTR_OFFSETS
	.align		4
.L_121:
        /*0050*/ 	.byte	0x04, 0x28
        /*0052*/ 	.short	(.L_123 - .L_122)


	//   ....[0]....
.L_122:
        /*0054*/ 	.word	0x00000270


	//   ....[1]....
        /*0058*/ 	.word	0x000002a0


	//   ....[2]....
        /*005c*/ 	.word	0x000002c0


	//   ....[3]....
        /*0060*/ 	.word	0x000002e0


	//   ....[4]....
        /*0064*/ 	.word	0x00000300


	//----- nvinfo : EIATTR_VRC_CTA_INIT_COUNT
	.align		4
.L_123:
        /*0068*/ 	.byte	0x02, 0x4a
	.zero		1
	.zero		1


	//----- nvinfo : EIATTR_EXIT_INSTR_OFFSETS
	.align		4
        /*006c*/ 	.byte	0x04, 0x1c
        /*006e*/ 	.short	(.L_125 - .L_124)


	//   ....[0]....
.L_124:
        /*0070*/ 	.word	0x00000260


	//   ....[1]....
        /*0074*/ 	.word	0x00000320


	//   ....[2]....
        /*0078*/ 	.word	0x00000350


	//----- nvinfo : EIATTR_CBANK_PARAM_SIZE
	.align		4
.L_125:
        /*007c*/ 	.byte	0x03, 0x19
        /*007e*/ 	.short	0x000c


	//----- nvinfo : EIATTR_PARAM_CBANK
	.align		4
        /*0080*/ 	.byte	0x04, 0x0a
        /*0082*/ 	.short	(.L_127 - .L_126)
	.align		4
.L_126:
        /*0084*/ 	.word	index@(.nv.constant0._Z7reduce5ILi256EEvPfi)
        /*0088*/ 	.short	0x0380
        /*008a*/ 	.short	0x000c


	//----- nvinfo : EIATTR_SW_WAR
	.align		4
.L_127:
        /*008c*/ 	.byte	0x04, 0x36
        /*008e*/ 	.short	(.L_129 - .L_128)
.L_128:
        /*0090*/ 	.word	0x00000008
.L_129:


//--------------------- .nv.info._Z7reduce4Pfi    --------------------------
	.section	.nv.info._Z7reduce4Pfi,"",@"SHT_CUDA_INFO"
	.sectionflags	@""
	.align	4


	//----- nvinfo : EIATTR_CUDA_API_VERSION
	.align		4
        /*0000*/ 	.byte	0x04, 0x37
        /*0002*/ 	.short	(.L_131 - .L_130)
.L_130:
        /*0004*/ 	.word	0x00000082


	//----- nvinfo : EIATTR_KPARAM_INFO
	.align		4
.L_131:
        /*0008*/ 	.byte	0x04, 0x17
        /*000a*/ 	.short	(.L_133 - .L_132)
.L_132:
        /*000c*/ 	.word	0x00000000
        /*0010*/ 	.short	0x0001
        /*0012*/ 	.short	0x0008
        /*0014*/ 	.byte	0x00, 0xf0, 0x11, 0x00


	//----- nvinfo : EIATTR_KPARAM_INFO
	.align		4
.L_133:
        /*0018*/ 	.byte	0x04, 0x17
        /*001a*/ 	.short	(.L_135 - .L_134)
.L_134:
        /*001c*/ 	.word	0x00000000
        /*0020*/ 	.short	0x0000
        /*0022*/ 	.short	0x0000
        /*0024*/ 	.byte	0x00, 0xf5, 0x21, 0x00


	//----- nvinfo : EIATTR_SPARSE_MMA_MASK
	.align		4
.L_135:
        /*0028*/ 	.byte	0x03, 0x50
        /*002a*/ 	.short	0x0000


	//----- nvinfo : EIATTR_MAXREG_COUNT
	.align		4
        /*002c*/ 	.byte	0x03, 0x1b
        /*002e*/ 	.short	0x00ff


	//----- nvinfo : EIATTR_NUM_BARRIERS
	.align		4
        /*0030*/ 	.byte	0x02, 0x4c
        /*0032*/ 	.byte	0x01
	.zero		1


	//----- nvinfo : EIATTR_MERCURY_ISA_VERSION
	.align		4
        /*0034*/ 	.byte	0x03, 0x5f
        /*0036*/ 	.short	0x0101


	//----- nvinfo : EIATTR_COOP_GROUP_MASK_REGIDS
	.align		4
        /*0038*/ 	.byte	0x04, 0x29
        /*003a*/ 	.short	(.L_137 - .L_136)


	//   ....[0]....
.L_136:
        /*003c*/ 	.word	0xffffffff


	//   ....[1]....
        /*0040*/ 	.word	0xffffffff


	//   ....[2]....
        /*0044*/ 	.word	0xffffffff


	//   ....[3]....
        /*0048*/ 	.word	0xffffffff


	//   ....[4]....
        /*004c*/ 	.word	0xffffffff


	//----- nvinfo : EIATTR_COOP_GROUP_INSTR_OFFSETS
	.align		4
.L_137:
        /*0050*/ 	.byte	0x04, 0x28
        /*0052*/ 	.short	(.L_139 - .L_138)


	//   ....[0]....
.L_138:
        /*0054*/ 	.word	0x00000280


	//   ....[1]....
        /*0058*/ 	.word	0x000002b0


	//   ....[2]....
        /*005c*/ 	.word	0x000002d0


	//   ....[3]....
        /*0060*/ 	.word	0x000002f0


	//   ....[4]....
        /*0064*/ 	.word	0x00000310


	//----- nvinfo : EIATTR_VRC_CTA_INIT_COUNT
	.align		4
.L_139:
        /*0068*/ 	.byte	0x02, 0x4a
	.zero		1
	.zero		1


	//----- nvinfo : EIATTR_EXIT_INSTR_OFFSETS
	.align		4
        /*006c*/ 	.byte	0x04, 0x1c
        /*006e*/ 	.short	(.L_141 - .L_140)


	//   ....[0]....
.L_140:
        /*0070*/ 	.word	0x00000270


	//   ....[1]....
        /*0074*/ 	.word	0x00000320


	//   ....[2]....
        /*0078*/ 	.word	0x00000370


	//----- nvinfo : EIATTR_CBANK_PARAM_SIZE
	.align		4
.L_141:
        /*007c*/ 	.byte	0x03, 0x19
        /*007e*/ 	.short	0x000c


	//----- nvinfo : EIATTR_PARAM_CBANK
	.align		4
        /*0080*/ 	.byte	0x04, 0x0a
        /*0082*/ 	.short	(.L_143 - .L_142)
	.align		4
.L_142:
        /*0084*/ 	.word	index@(.nv.constant0._Z7reduce4Pfi)
        /*0088*/ 	.short	0x0380
        /*008a*/ 	.short	0x000c


	//----- nvinfo : EIATTR_SW_WAR
	.align		4
.L_143:
        /*008c*/ 	.byte	0x04, 0x36
        /*008e*/ 	.short	(.L_145 - .L_144)
.L_144:
        /*0090*/ 	.word	0x00000008
.L_145:


//--------------------- .nv.info._Z7reduce3Pfi    --------------------------
	.section	.nv.info._Z7reduce3Pfi,"",@"SHT_CUDA_INFO"
	.sectionflags	@""
	.align	4


	//----- nvinfo : EIATTR_CUDA_API_VERSION
	.align		4
        /*0000*/ 	.byte	0x04, 0x37
        /*0002*/ 	.short	(.L_147 - .L_146)
.L_146:
        /*0004*/ 	.word	0x00000082


	//----- nvinfo : EIATTR_KPARAM_INFO
	.align		4
.L_147:
        /*0008*/ 	.byte	0x04, 0x17
        /*000a*/ 	.short	(.L_149 - .L_148)
.L_148:
        /*000c*/ 	.word	0x00000000
        /*0010*/ 	.short	0x0001
        /*0012*/ 	.short	0x0008
        /*0014*/ 	.byte	0x00, 0xf0, 0x11, 0x00


	//----- nvinfo : EIATTR_KPARAM_INFO
	.align		4
.L_149:
        /*0018*/ 	.byte	0x04, 0x17
        /*001a*/ 	.short	(.L_151 - .L_150)
.L_150:
        /*001c*/ 	.word	0x00000000
        /*0020*/ 	.short	0x0000
        /*0022*/ 	.short	0x0000
        /*0024*/ 	.byte	0x00, 0xf5, 0x21, 0x00


	//----- nvinfo : EIATTR_SPARSE_MMA_MASK
	.align		4
.L_151:
        /*0028*/ 	.byte	0x03, 0x50
        /*002a*/ 	.short	0x0000


	//----- nvinfo : EIATTR_MAXREG_COUNT
	.align		4
        /*002c*/ 	.byte	0x03, 0x1b
        /*002e*/ 	.short	0x00ff


	//----- nvinfo : EIATTR_NUM_BARRIERS
	.align		4
        /*0030*/ 	.byte	0x02, 0x4c
        /*0032*/ 	.byte	0x01
	.zero		1


	//----- nvinfo : EIATTR_MERCURY_ISA_VERSION
	.align		4
        /*0034*/ 	.byte	0x03, 0x5f
        /*0036*/ 	.short	0x0101


	//----- nvinfo : EIATTR_VRC_CTA_INIT_COUNT
	.align		4
        /*0038*/ 	.byte	0x02, 0x4a
	.zero		1
	.zero		1


	//----- nvinfo : EIATTR_EXIT_INSTR_OFFSETS
	.align		4
        /*003c*/ 	.byte	0x04, 0x1c
        /*003e*/ 	.short	(.L_153 - .L_152)


	//   ....[0]....
.L_152:
        /*0040*/ 	.word	0x00000280


	//   ....[1]....
        /*0044*/ 	.word	0x00000300


	//----- nvinfo : EIATTR_CBANK_PARAM_SIZE
	.align		4
.L_153:
        /*0048*/ 	.byte	0x03, 0x19
        /*004a*/ 	.short	0x000c


	//----- nvinfo : EIATTR_PARAM_CBANK
	.align		4
        /*004c*/ 	.byte	0x04, 0x0a
        /*004e*/ 	.short	(.L_155 - .L_154)
	.align		4
.L_154:
        /*0050*/ 	.word	index@(.nv.constant0._Z7reduce3Pfi)
        /*0054*/ 	.short	0x0380
        /*0056*/ 	.short	0x000c


	//----- nvinfo : EIATTR_SW_WAR
	.align		4
.L_155:
        /*0058*/ 	.byte	0x04, 0x36
        /*005a*/ 	.short	(.L_157 - .L_156)
.L_156:
        /*005c*/ 	.word	0x00000008
.L_157:


//--------------------- .nv.info._Z7reduce2Pfi    --------------------------
	.section	.nv.info._Z7reduce2Pfi,"",@"SHT_CUDA_INFO"
	.sectionflags	@""
	.align	4


	//----- nvinfo : EIATTR_CUDA_API_VERSION
	.align		4
        /*0000*/ 	.byte	0x04, 0x37
        /*0002*/ 	.short	(.L_159 - .L_158)
.L_158:
        /*0004*/ 	.word	0x00000082


	//----- nvinfo : EIATTR_KPARAM_INFO
	.align		4
.L_159:
        /*0008*/ 	.byte	0x04, 0x17
        /*000a*/ 	.short	(.L_161 - .L_160)
.L_160:
        /*000c*/ 	.word	0x00000000
        /*0010*/ 	.short	0x0001
        /*0012*/ 	.short	0x0008
        /*0014*/ 	.byte	0x00, 0xf0, 0x11, 0x00


	//----- nvinfo : EIATTR_KPARAM_INFO
	.align		4
.L_161:
        /*0018*/ 	.byte	0x04, 0x17
        /*001a*/ 	.short	(.L_163 - .L_162)
.L_162:
        /*001c*/ 	.word	0x00000000
        /*0020*/ 	.short	0x0000
        /*0022*/ 	.short	0x0000
        /*0024*/ 	.byte	0x00, 0xf5, 0x21, 0x00


	//----- nvinfo : EIATTR_SPARSE_MMA_MASK
	.align		4
.L_163:
        /*0028*/ 	.byte	0x03, 0x50
        /*002a*/ 	.short	0x0000


	//----- nvinfo : EIATTR_MAXREG_COUNT
	.align		4
        /*002c*/ 	.byte	0x03, 0x1b
        /*002e*/ 	.short	0x00ff


	//----- nvinfo : EIATTR_NUM_BARRIERS
	.align		4
        /*0030*/ 	.byte	0x02, 0x4c
        /*0032*/ 	.byte	0x01
	.zero		1


	//----- nvinfo : EIATTR_MERCURY_ISA_VERSION
	.align		4
        /*0034*/ 	.byte	0x03, 0x5f
        /*0036*/ 	.short	0x0101


	//----- nvinfo : EIATTR_VRC_CTA_INIT_COUNT
	.align		4
        /*0038*/ 	.byte	0x02, 0x4a
	.zero		1
	.zero		1


	//----- nvinfo : EIATTR_EXIT_INSTR_OFFSETS
	.align		4
        /*003c*/ 	.byte	0x04, 0x1c
        /*003e*/ 	.short	(.L_165 - .L_164)


	//   ....[0]....
.L_164:
        /*0040*/ 	.word	0x00000210


	//   ....[1]....
        /*0044*/ 	.word	0x00000290


	//----- nvinfo : EIATTR_CBANK_PARAM_SIZE
	.align		4
.L_165:
        /*0048*/ 	.byte	0x03, 0x19
        /*004a*/ 	.short	0x000c


	//----- nvinfo : EIATTR_PARAM_CBANK
	.align		4
        /*004c*/ 	.byte	0x04, 0x0a
        /*004e*/ 	.short	(.L_167 - .L_166)
	.align		4
.L_166:
        /*0050*/ 	.word	index@(.nv.constant0._Z7reduce2Pfi)
        /*0054*/ 	.short	0x0380
        /*0056*/ 	.short	0x000c


	//----- nvinfo : EIATTR_SW_WAR
	.align		4
.L_167:
        /*0058*/ 	.byte	0x04, 0x36
        /*005a*/ 	.short	(.L_169 - .L_168)
.L_168:
        /*005c*/ 	.word	0x00000008
.L_169:


//--------------------- .nv.info._Z7reduce1Pfi    --------------------------
	.section	.nv.info._Z7reduce1Pfi,"",@"SHT_CUDA_INFO"
	.sectionflags	@""
	.align	4


	//----- nvinfo : EIATTR_CUDA_API_VERSION
	.align		4
        /*0000*/ 	.byte	0x04, 0x37
        /*0002*/ 	.short	(.L_171 - .L_170)
.L_170:
        /*0004*/ 	.word	0x00000082


	//----- nvinfo : EIATTR_KPARAM_INFO
	.align		4
.L_171:
        /*0008*/ 	.byte	0x04, 0x17
        /*000a*/ 	.short	(.L_173 - .L_172)
.L_172:
        /*000c*/ 	.word	0x00000000
        /*0010*/ 	.short	0x0001
        /*0012*/ 	.short	0x0008
        /*0014*/ 	.byte	0x00, 0xf0, 0x11, 0x00


	//----- nvinfo : EIATTR_KPARAM_INFO
	.align		4
.L_173:
        /*0018*/ 	.byte	0x04, 0x17
        /*001a*/ 	.short	(.L_175 - .L_174)
.L_174:
        /*001c*/ 	.word	0x00000000
        /*0020*/ 	.short	0x0000
        /*0022*/ 	.short	0x0000
        /*0024*/ 	.byte	0x00, 0xf5, 0x21, 0x00


	//----- nvinfo : EIATTR_SPARSE_MMA_MASK
	.align		4
.L_175:
        /*0028*/ 	.byte	0x03, 0x50
        /*002a*/ 	.short	0x0000


	//----- nvinfo : EIATTR_MAXREG_COUNT
	.align		4
        /*002c*/ 	.byte	0x03, 0x1b
        /*002e*/ 	.short	0x00ff


	//----- nvinfo : EIATTR_NUM_BARRIERS
	.align		4
        /*0030*/ 	.byte	0x02, 0x4c
        /*0032*/ 	.byte	0x01
	.zero		1


	//----- nvinfo : EIATTR_MERCURY_ISA_VERSION
	.align		4
        /*0034*/ 	.byte	0x03, 0x5f
        /*0036*/ 	.short	0x0101


	//----- nvinfo : EIATTR_VRC_CTA_INIT_COUNT
	.align		4
        /*0038*/ 	.byte	0x02, 0x4a
	.zero		1
	.zero		1


	//----- nvinfo : EIATTR_EXIT_INSTR_OFFSETS
	.align		4
        /*003c*/ 	.byte	0x04, 0x1c
        /*003e*/ 	.short	(.L_177 - .L_176)


	//   ....[0]....
.L_176:
        /*0040*/ 	.word	0x00000240


	//   ....[1]....
        /*0044*/ 	.word	0x000002c0


	//----- nvinfo : EIATTR_CBANK_PARAM_SIZE
	.align		4
.L_177:
        /*0048*/ 	.byte	0x03, 0x19
        /*004a*/ 	.short	0x000c


	//----- nvinfo : EIATTR_PARAM_CBANK
	.align		4
        /*004c*/ 	.byte	0x04, 0x0a
        /*004e*/ 	.short	(.L_179 - .L_178)
	.align		4
.L_178:
        /*0050*/ 	.word	index@(.nv.constant0._Z7reduce1Pfi)
        /*0054*/ 	.short	0x0380
        /*0056*/ 	.short	0x000c


	//----- nvinfo : EIATTR_SW_WAR
	.align		4
.L_179:
        /*0058*/ 	.byte	0x04, 0x36
        /*005a*/ 	.short	(.L_181 - .L_180)
.L_180:
        /*005c*/ 	.word	0x00000008
.L_181:


//--------------------- .nv.info._Z9reduce0_5Pfi  --------------------------
	.section	.nv.info._Z9reduce0_5Pfi,"",@"SHT_CUDA_INFO"
	.sectionflags	@""
	.align	4


	//----- nvinfo : EIATTR_CUDA_API_VERSION
	.align		4
        /*0000*/ 	.byte	0x04, 0x37
        /*0002*/ 	.short	(.L_183 - .L_182)
.L_182:
        /*0004*/ 	.word	0x00000082


	//----- nvinfo : EIATTR_KPARAM_INFO
	.align		4
.L_183:
        /*0008*/ 	.byte	0x04, 0x17
        /*000a*/ 	.short	(.L_185 - .L_184)
.L_184:
        /*000c*/ 	.word	0x00000000
        /*0010*/ 	.short	0x0001
        /*0012*/ 	.short	0x0008
        /*0014*/ 	.byte	0x00, 0xf0, 0x11, 0x00


	//----- nvinfo : EIATTR_KPARAM_INFO
	.align		4
.L_185:
        /*0018*/ 	.byte	0x04, 0x17
        /*001a*/ 	.short	(.L_187 - .L_186)
.L_186:
        /*001c*/ 	.word	0x00000000
        /*0020*/ 	.short	0x0000
        /*0022*/ 	.short	0x0000
        /*0024*/ 	.byte	0x00, 0xf5, 0x21, 0x00


	//----- nvinfo : EIATTR_SPARSE_MMA_MASK
	.align		4
.L_187:
        /*0028*/ 	.byte	0x03, 0x50
        /*002a*/ 	.short	0x0000


	//----- nvinfo : EIATTR_MAXREG_COUNT
	.align		4
        /*002c*/ 	.byte	0x03, 0x1b
        /*002e*/ 	.short	0x00ff


	//----- nvinfo : EIATTR_NUM_BARRIERS
	.align		4
        /*0030*/ 	.byte	0x02, 0x4c
        /*0032*/ 	.byte	0x01
	.zero		1


	//----- nvinfo : EIATTR_MERCURY_ISA_VERSION
	.align		4
        /*0034*/ 	.byte	0x03, 0x5f
        /*0036*/ 	.short	0x0101


	//----- nvinfo : EIATTR_VRC_CTA_INIT_COUNT
	.align		4
        /*0038*/ 	.byte	0x02, 0x4a
	.zero		1
	.zero		1


	//----- nvinfo : EIATTR_EXIT_INSTR_OFFSETS
	.align		4
        /*003c*/ 	.byte	0x04, 0x1c
        /*003e*/ 	.short	(.L_189 - .L_188)


	//   ....[0]....
.L_188:
        /*0040*/ 	.word	0x00000220


	//   ....[1]....
        /*0044*/ 	.word	0x000002a0


	//----- nvinfo : EIATTR_CBANK_PARAM_SIZE
	.align		4
.L_189:
        /*0048*/ 	.byte	0x03, 0x19
        /*004a*/ 	.short	0x000c


	//----- nvinfo : EIATTR_PARAM_CBANK
	.align		4
        /*004c*/ 	.byte	0x04, 0x0a
        /*004e*/ 	.short	(.L_191 - .L_190)
	.align		4
.L_190:
        /*0050*/ 	.word	index@(.nv.constant0._Z9reduce0_5Pfi)
        /*0054*/ 	.short	0x0380
        /*0056*/ 	.short	0x000c


	//----- nvinfo : EIATTR_SW_WAR
	.align		4
.L_191:
        /*0058*/ 	.byte	0x04, 0x36
        /*005a*/ 	.short	(.L_193 - .L_192)
.L_192:
        /*005c*/ 	.word	0x00000008
.L_193:


//--------------------- .nv.info._Z7reduce0Pfi    --------------------------
	.section	.nv.info._Z7reduce0Pfi,"",@"SHT_CUDA_INFO"
	.sectionflags	@""
	.align	4


	//----- nvinfo : EIATTR_CUDA_API_VERSION
	.align		4
        /*0000*/ 	.byte	0x04, 0x37
        /*0002*/ 	.short	(.L_195 - .L_194)
.L_194:
        /*0004*/ 	.word	0x00000082


	//----- nvinfo : EIATTR_KPARAM_INFO
	.align		4
.L_195:
        /*0008*/ 	.byte	0x04, 0x17
        /*000a*/ 	.short	(.L_197 - .L_196)
.L_196:
        /*000c*/ 	.word	0x00000000
        /*0010*/ 	.short	0x0001
        /*0012*/ 	.short	0x0008
        /*0014*/ 	.byte	0x00, 0xf0, 0x11, 0x00


	//----- nvinfo : EIATTR_KPARAM_INFO
	.align		4
.L_197:
        /*0018*/ 	.byte	0x04, 0x17
        /*001a*/ 	.short	(.L_199 - .L_198)
.L_198:
        /*001c*/ 	.word	0x00000000
        /*0020*/ 	.short	0x0000
        /*0022*/ 	.short	0x0000
        /*0024*/ 	.byte	0x00, 0xf5, 0x21, 0x00


	//----- nvinfo : EIATTR_SPARSE_MMA_MASK
	.align		4
.L_199:
        /*0028*/ 	.byte	0x03, 0x50
        /*002a*/ 	.short	0x0000


	//----- nvinfo : EIATTR_MAXREG_COUNT
	.align		4
        /*002c*/ 	.byte	0x03, 0x1b
        /*002e*/ 	.short	0x00ff


	//----- nvinfo : EIATTR_NUM_BARRIERS
	.align		4
        /*0030*/ 	.byte	0x02, 0x4c
        /*0032*/ 	.byte	0x01
	.zero		1


	//----- nvinfo : EIATTR_MERCURY_ISA_VERSION
	.align		4
        /*0034*/ 	.byte	0x03, 0x5f
        /*0036*/ 	.short	0x0101


	//----- nvinfo : EIATTR_VRC_CTA_INIT_COUNT
	.align		4
        /*0038*/ 	.byte	0x02, 0x4a
	.zero		1
	.zero		1


	//----- nvinfo : EIATTR_EXIT_INSTR_OFFSETS
	.align		4
        /*003c*/ 	.byte	0x04, 0x1c
        /*003e*/ 	.short	(.L_201 - .L_200)


	//   ....[0]....
.L_200:
        /*0040*/ 	.word	0x00000220


	//   ....[1]....
        /*0044*/ 	.word	0x000002a0


	//----- nvinfo : EIATTR_CBANK_PARAM_SIZE
	.align		4
.L_201:
        /*0048*/ 	.byte	0x03, 0x19
        /*004a*/ 	.short	0x000c


	//----- nvinfo : EIATTR_PARAM_CBANK
	.align		4
        /*004c*/ 	.byte	0x04, 0x0a
        /*004e*/ 	.short	(.L_203 - .L_202)
	.align		4
.L_202:
        /*0050*/ 	.word	index@(.nv.constant0._Z7reduce0Pfi)
        /*0054*/ 	.short	0x0380
        /*0056*/ 	.short	0x000c


	//----- nvinfo : EIATTR_SW_WAR
	.align		4
.L_203:
        /*0058*/ 	.byte	0x04, 0x36
        /*005a*/ 	.short	(.L_205 - .L_204)
.L_204:
        /*005c*/ 	.word	0x00000008
.L_205:


//--------------------- .nv.callgraph             --------------------------
	.section	.nv.callgraph,"",@"SHT_CUDA_CALLGRAPH"
	.align	4
	.sectionentsize	8
	.align		4
        /*0000*/ 	.word	0x00000000
	.align		4
        /*0004*/ 	.word	0xffffffff
	.align		4
        /*0008*/ 	.word	0x00000000
	.align		4
        /*000c*/ 	.word	0xfffffffe
	.align		4
        /*0010*/ 	.word	0x00000000
	.align		4
        /*0014*/ 	.word	0xfffffffd
	.align		4
        /*0018*/ 	.word	0x00000000
	.align		4
        /*001c*/ 	.word	0xfffffffc


//--------------------- .text._Z7reduce7ILi256EEvPfi --------------------------
	.section	.text._Z7reduce7ILi256EEvPfi,"ax",@progbits
	.align	128
        .global         _Z7reduce7ILi256EEvPfi
        .type           _Z7reduce7ILi256EEvPfi,@function
        .size           _Z7reduce7ILi256EEvPfi,(.L_x_39 - _Z7reduce7ILi256EEvPfi)
        .other          _Z7reduce7ILi256EEvPfi,@"STO_CUDA_ENTRY STV_DEFAULT"
_Z7reduce7ILi256EEvPfi:
.text._Z7reduce7ILi256EEvPfi:
[----:B------:R-:W-:Y:S01]  /*0000*/  LDC R1, c[0x0][0x37c] ;  /* 0x0000df00ff017b82 */ /* 0x000fe20000000800 */
[----:B------:R-:W0:Y:S01]  /*0010*/  S2R R3, SR_TID.X ;  /* 0x0000000000037919 */ /* 0x000e220000002100 */
[----:B------:R-:W1:Y:S01]  /*0020*/  LDCU UR6, c[0x0][0x388] ;  /* 0x00007100ff0677ac */ /* 0x000e620008000800 */
[----:B------:R-:W-:Y:S01]  /*0030*/  BSSY.RECONVERGENT B0, `(.L_x_0) ;  /* 0x0000010000007945 */ /* 0x000fe20003800200 */
[----:B------:R-:W-:Y:S01]  /*0040*/  IMAD.MOV.U32 R8, RZ, RZ, RZ ;  /* 0x000000ffff087224 */ /* 0x000fe200078e00ff */
[----:B------:R-:W0:Y:S01]  /*0050*/  S2R R0, SR_CTAID.X ;  /* 0x0000000000007919 */ /* 0x000e220000002500 */
[----:B------:R-:W2:Y:S01]  /*0060*/  LDCU.64 UR4, c[0x0][0x358] ;  /* 0x00006b00ff0477ac */ /* 0x000ea20008000a00 */
[----:B0-----:R-:W-:-:S05]  /*0070*/  IMAD R2, R0, 0x100, R3 ;  /* 0x0000010000027824 */ /* 0x001fca00078e0203 */
[----:B-1----:R-:W-:-:S13]  /*0080*/  ISETP.GE.AND P0, PT, R2, UR6, PT ;  /* 0x0000000602007c0c */ /* 0x002fda000bf06270 */
[----:B--2---:R-:W-:Y:S05]  /*0090*/  @P0 BRA `(.L_x_1) ;  /* 0x0000000000240947 */ /* 0x004fea0003800000 */
[----:B------:R-:W0:Y:S01]  /*00a0*/  LDC R9, c[0x0][0x370] ;  /* 0x0000dc00ff097b82 */ /* 0x000e220000000800 */
[----:B------:R-:W-:-:S07]  /*00b0*/  HFMA2 R8, -RZ, RZ, 0, 0 ;  /* 0x00000000ff087431 */ /* 0x000fce00000001ff */
[----:B------:R-:W1:Y:S02]  /*00c0*/  LDC.64 R6, c[0x0][0x380] ;  /* 0x0000e000ff067b82 */ /* 0x000e640000000a00 */
.L_x_2:
[----:B-1----:R-:W-:-:S06]  /*00d0*/  IMAD.WIDE R4, R2, 0x4, R6 ;  /* 0x0000000402047825 */ /* 0x002fcc00078e0206 */
[----:B------:R-:W2:Y:S01]  /*00e0*/  LDG.E R5, desc[UR4][R4.64] ;  /* 0x0000000404057981 */ /* 0x000ea2000c1e1900 */
[----:B0-----:R-:W-:-:S05]  /*00f0*/  IMAD R2, R9, 0x100, R2 ;  /* 0x0000010009027824 */ /* 0x001fca00078e0202 */
[----:B------:R-:W-:Y:S01]  /*0100*/  ISETP.GE.AND P0, PT, R2, UR6, PT ;  /* 0x0000000602007c0c */ /* 0x000fe2000bf06270 */
[----:B--2---:R-:W-:-:S12]  /*0110*/  FADD R8, R5, R8 ;  /* 0x0000000805087221 */ /* 0x004fd80000000000 */
[----:B------:R-:W-:Y:S05]  /*0120*/  @!P0 BRA `(.L_x_2) ;  /* 0xfffffffc00e88947 */ /* 0x000fea000383ffff */
.L_x_1:
[----:B------:R-:W-:Y:S05]  /*0130*/  BSYNC.RECONVERGENT B0 ;  /* 0x0000000000007941 */ /* 0x000fea0003800200 */
.L_x_0:
[----:B------:R-:W0:Y:S01]  /*0140*/  SHFL.BFLY PT, R5, R8, 0x10, 0x1f ;  /* 0x0e001f0008057f89 */ /* 0x000e2200000e0000 */
[C---:B------:R-:W-:Y:S02]  /*0150*/  LOP3.LUT P0, RZ, R3.reuse, 0x1f, RZ, 0xc0, !PT ;  /* 0x0000001f03ff7812 */ /* 0x040fe4000780c0ff */
[----:B------:R-:W-:-:S11]  /*0160*/  ISETP.GT.U32.AND P1, PT, R3, 0x1f, PT ;  /* 0x0000001f0300780c */ /* 0x000fd60003f24070 */
[----:B------:R-:W1:Y:S01]  /*0170*/  @!P0 S2R R11, SR_CgaCtaId ;  /* 0x00000000000b8919 */ /* 0x000e620000008800 */
[----:B------:R-:W-:Y:S01]  /*0180*/  @!P0 MOV R6, 0x400 ;  /* 0x0000040000068802 */ /* 0x000fe20000000f00 */
[----:B0-----:R-:W-:-:S05]  /*0190*/  FADD R5, R5, R8 ;  /* 0x0000000805057221 */ /* 0x001fca0000000000 */
[----:B------:R-:W0:Y:S01]  /*01a0*/  SHFL.BFLY PT, R2, R5, 0x8, 0x1f ;  /* 0x0d001f0005027f89 */ /* 0x000e2200000e0000 */
[----:B-1----:R-:W-:-:S04]  /*01b0*/  @!P0 LEA R6, R11, R6, 0x18 ;  /* 0x000000060b068211 */ /* 0x002fc800078ec0ff */
[----:B------:R-:W-:Y:S01]  /*01c0*/  @!P0 LEA.HI R6, R3, R6, RZ, 0x1d ;  /* 0x0000000603068211 */ /* 0x000fe200078fe8ff */
[----:B0-----:R-:W-:-:S05]  /*01d0*/  FADD R2, R5, R2 ;  /* 0x0000000205027221 */ /* 0x001fca0000000000 */
[----:B------:R-:W0:Y:S02]  /*01e0*/  SHFL.BFLY PT, R7, R2, 0x4, 0x1f ;  /* 0x0c801f0002077f89 */ /* 0x000e2400000e0000 */
[----:B0-----:R-:W-:-:S05]  /*01f0*/  FADD R7, R2, R7 ;  /* 0x0000000702077221 */ /* 0x001fca0000000000 */
[----:B------:R-:W0:Y:S02]  /*0200*/  SHFL.BFLY PT, R4, R7, 0x2, 0x1f ;  /* 0x0c401f0007047f89 */ /* 0x000e2400000e0000 */
[----:B0-----:R-:W-:-:S05]  /*0210*/  FADD R4, R7, R4 ;  /* 0x0000000407047221 */ /* 0x001fca0000000000 */
[----:B------:R-:W0:Y:S02]  /*0220*/  SHFL.BFLY PT, R9, R4, 0x1, 0x1f ;  /* 0x0c201f0004097f89 */ /* 0x000e2400000e0000 */
[----:B0-----:R-:W-:-:S05]  /*0230*/  FADD R9, R4, R9 ;  /* 0x0000000904097221 */ /* 0x001fca0000000000 */
[----:B------:R0:W-:Y:S01]  /*0240*/  @!P0 STS [R6], R9 ;  /* 0x0000000906008388 */ /* 0x0001e20000000800 */
[----:B------:R-:W-:Y:S06]  /*0250*/  BAR.SYNC.DEFER_BLOCKING 0x0 ;  /* 0x0000000000007b1d */ /* 0x000fec0000010000 */
[----:B------:R-:W-:Y:S05]  /*0260*/  @P1 EXIT ;  /* 0x000000000000194d */ /* 0x000fea0003800000 */
[----:B------:R-:W-:-:S13]  /*0270*/  ISETP.GT.U32.AND P0, PT, R3, 0x7, PT ;  /* 0x000000070300780c */ /* 0x000fda0003f04070 */
[----:B------:R-:W1:Y:S01]  /*0280*/  @!P0 S2R R5, SR_CgaCtaId ;  /* 0x0000000000058919 */ /* 0x000e620000008800 */
[----:B------:R-:W-:-:S04]  /*0290*/  @!P0 MOV R2, 0x400 ;  /* 0x0000040000028802 */ /* 0x000fc80000000f00 */
[----:B-1----:R-:W-:Y:S02]  /*02a0*/  @!P0 LEA R4, R5, R2, 0x18 ;  /* 0x0000000205048211 */ /* 0x002fe400078ec0ff */
[----:B------:R-:W-:Y:S02]  /*02b0*/  MOV R2, RZ ;  /* 0x000000ff00027202 */ /* 0x000fe40000000f00 */
[----:B------:R-:W-:-:S05]  /*02c0*/  @!P0 LEA R4, R3, R4, 0x2 ;  /* 0x0000000403048211 */ /* 0x000fca00078e10ff */
[----:B------:R-:W1:Y:S01]  /*02d0*/  @!P0 LDS R2, [R4] ;  /* 0x0000000004028984 */ /* 0x000e620000000800 */
[----:B------:R-:W-:-:S03]  /*02e0*/  ISETP.NE.AND P0, PT, R3, RZ, PT ;  /* 0x000000ff0300720c */ /* 0x000fc60003f05270 */
[----:B-1----:R-:W1:Y:S02]  /*02f0*/  SHFL.BFLY PT, R5, R2, 0x4, 0x1f ;  /* 0x0c801f0002057f89 */ /* 0x002e6400000e0000 */
[----:B-1----:R-:W-:-:S05]  /*0300*/  FADD R5, R5, R2 ;  /* 0x0000000205057221 */ /* 0x002fca0000000000 */
[----:B0-----:R-:W0:Y:S02]  /*0310*/  SHFL.BFLY PT, R6, R5, 0x2, 0x1f ;  /* 0x0c401f0005067f89 */ /* 0x001e2400000e0000 */
[----:B0-----:R-:W-:-:S05]  /*0320*/  FADD R6, R5, R6 ;  /* 0x0000000605067221 */ /* 0x001fca0000000000 */
[----:B------:R0:W1:Y:S01]  /*0330*/  SHFL.BFLY PT, R7, R6, 0x1, 0x1f ;  /* 0x0c201f0006077f89 */ /* 0x00006200000e0000 */
[----:B------:R-:W-:Y:S05]  /*0340*/  @P0 EXIT ;  /* 0x000000000000094d */ /* 0x000fea0003800000 */
[----:B------:R-:W2:Y:S01]  /*0350*/  LDC.64 R2, c[0x0][0x380] ;  /* 0x0000e000ff027b82 */ /* 0x000ea20000000a00 */
[----:B-1----:R-:W-:Y:S01]  /*0360*/  FADD R7, R6, R7 ;  /* 0x0000000706077221 */ /* 0x002fe20000000000 */
[----:B--2---:R-:W-:-:S05]  /*0370*/  IMAD.WIDE.U32 R2, R0, 0x4, R2 ;  /* 0x0000000400027825 */ /* 0x004fca00078e0002 */
[----:B------:R-:W-:Y:S01]  /*0380*/  STG.E desc[UR4][R2.64], R7 ;  /* 0x0000000702007986 */ /* 0x000fe2000c101904 */
[----:B------:R-:W-:Y:S05]  /*0390*/  EXIT ;  /* 0x000000000000794d */ /* 0x000fea0003800000 */
.L_x_3:
[----:B------:R-:W-:-:S00]  /*03a0*/  BRA `(.L_x_3) ;  /* 0xfffffffc00fc7947 */ /* 0x000fc0000383ffff */
[----:B------:R-:W-:-:S00]  /*03b0*/  NOP ;  /* 0x0000000000007918 */ /* 0x000fc00000000000 */
        /* <DEDUP_REMOVED lines=12> */
.L_x_39:


//--------------------- .text._Z12reduce6_vec4ILi256EEvPfi --------------------------
	.section	.text._Z12reduce6_vec4ILi256EEvPfi,"ax",@progbits
	.align	128
        .global         _Z12reduce6_vec4ILi256EEvPfi
        .type           _Z12reduce6_vec4ILi256EEvPfi,@function
        .size           _Z12reduce6_vec4ILi256EEvPfi,(.L_x_40 - _Z12reduce6_vec4ILi256EEvPfi)
        .other          _Z12reduce6_vec4ILi256EEvPfi,@"STO_CUDA_ENTRY STV_DEFAULT"
_Z12reduce6_vec4ILi256EEvPfi:
.text._Z12reduce6_vec4ILi256EEvPfi:
[----:B------:R-:W-:Y:S01]  /*0000*/  LDC R1, c[0x0][0x37c] ;  /* 0x0000df00ff017b82 */ /* 0x000fe20000000800 */
[----:B------:R-:W0:Y:S07]  /*0010*/  S2R R25, SR_TID.X ;  /* 0x0000000000197919 */ /* 0x000e2e0000002100 */
[----:B------:R-:W1:Y:S01]  /*0020*/  LDC R6, c[0x0][0x388] ;  /* 0x0000e200ff067b82 */ /* 0x000e620000000800 */
[----:B------:R-:W2:Y:S01]  /*0030*/  LDCU.64 UR6, c[0x0][0x358] ;  /* 0x00006b00ff0677ac */ /* 0x000ea20008000a00 */
[----:B------:R-:W-:Y:S01]  /*0040*/  BSSY.RECONVERGENT B0, `(.L_x_4) ;  /* 0x000007c000007945 */ /* 0x000fe20003800200 */
[----:B------:R-:W3:Y:S01]  /*0050*/  S2R R0, SR_CTAID.X ;  /* 0x0000000000007919 */ /* 0x000ee20000002500 */
[----:B-1----:R-:W-:-:S02]  /*0060*/  IADD3 R2, PT, PT, R6, -0x4, RZ ;  /* 0xfffffffc06027810 */ /* 0x002fc40007ffe0ff */
[----:B0-----:R-:W-:-:S04]  /*0070*/  SHF.L.U32 R7, R25, 0x2, RZ ;  /* 0x0000000219077819 */ /* 0x001fc800000006ff */
[----:B---3--:R-:W-:-:S04]  /*0080*/  LEA R9, R0, R7, 0xa ;  /* 0x0000000700097211 */ /* 0x008fc800078e50ff */
[----:B------:R-:W-:-:S13]  /*0090*/  ISETP.GE.AND P0, PT, R9, R2, PT ;  /* 0x000000020900720c */ /* 0x000fda0003f06270 */
[----:B--2---:R-:W-:Y:S05]  /*00a0*/  @P0 BRA `(.L_x_5) ;  /* 0x00000000001c0947 */ /* 0x004fea0003800000 */
[----:B------:R-:W0:Y:S02]  /*00b0*/  LDC.64 R2, c[0x0][0x380] ;  /* 0x0000e000ff027b82 */ /* 0x000e240000000a00 */
[----:B0-----:R-:W-:-:S05]  /*00c0*/  IMAD.WIDE R2, R9, 0x4, R2 ;  /* 0x0000000409027825 */ /* 0x001fca00078e0202 */
[----:B------:R-:W2:Y:S02]  /*00d0*/  LDG.E.128 R8, desc[UR6][R2.64] ;  /* 0x0000000602087981 */ /* 0x000ea4000c1e1d00 */
[----:B--2---:R-:W-:-:S04]  /*00e0*/  FADD R9, R8, R9 ;  /* 0x0000000908097221 */ /* 0x004fc80000000000 */
[----:B------:R-:W-:-:S04]  /*00f0*/  FADD R10, R10, R9 ;  /* 0x000000090a0a7221 */ /* 0x000fc80000000000 */
[----:B------:R-:W-:Y:S01]  /*0100*/  FADD R8, R11, R10 ;  /* 0x0000000a0b087221 */ /* 0x000fe20000000000 */
[----:B------:R-:W-:Y:S06]  /*0110*/  BRA `(.L_x_6) ;  /* 0x0000000400b87947 */ /* 0x000fec0003800000 */
.L_x_5:
[----:B------:R-:W-:Y:S01]  /*0120*/  ISETP.GE.AND P0, PT, R9, R6, PT ;  /* 0x000000060900720c */ /* 0x000fe20003f06270 */
[----:B------:R-:W-:-:S12]  /*0130*/  HFMA2 R8, -RZ, RZ, 0, 0 ;  /* 0x00000000ff087431 */ /* 0x000fd800000001ff */
[----:B------:R-:W-:Y:S05]  /*0140*/  @P0 BRA `(.L_x_6) ;  /* 0x0000000400ac0947 */ /* 0x000fea0003800000 */
[-C--:B------:R-:W-:Y:S01]  /*0150*/  IADD3 R3, PT, PT, R7, -R6.reuse, RZ ;  /* 0x8000000607037210 */ /* 0x080fe20007ffe0ff */
[----:B------:R-:W-:Y:S01]  /*0160*/  BSSY.RECONVERGENT B1, `(.L_x_7) ;  /* 0x0000033000017945 */ /* 0x000fe20003800200 */
[----:B------:R-:W-:Y:S02]  /*0170*/  IADD3 R10, PT, PT, -R9, R6, RZ ;  /* 0x00000006090a7210 */ /* 0x000fe40007ffe1ff */
[----:B------:R-:W-:Y:S02]  /*0180*/  LEA R3, R0, R3, 0xa ;  /* 0x0000000300037211 */ /* 0x000fe400078e50ff */
[----:B------:R-:W-:Y:S02]  /*0190*/  LOP3.LUT R26, R10, 0xf, RZ, 0xc0, !PT ;  /* 0x0000000f0a1a7812 */ /* 0x000fe400078ec0ff */
[----:B------:R-:W-:Y:S02]  /*01a0*/  ISETP.GT.U32.AND P1, PT, R3, -0x10, PT ;  /* 0xfffffff00300780c */ /* 0x000fe40003f24070 */
[----:B------:R-:W-:-:S02]  /*01b0*/  ISETP.NE.AND P0, PT, R26, RZ, PT ;  /* 0x000000ff1a00720c */ /* 0x000fc40003f05270 */
[----:B------:R-:W-:-:S09]  /*01c0*/  MOV R8, RZ ;  /* 0x000000ff00087202 */ /* 0x000fd20000000f00 */
[----:B------:R-:W-:Y:S05]  /*01d0*/  @P1 BRA `(.L_x_8) ;  /* 0x0000000000ac1947 */ /* 0x000fea0003800000 */
[----:B------:R-:W0:Y:S01]  /*01e0*/  LDC.64 R2, c[0x0][0x380] ;  /* 0x0000e000ff027b82 */ /* 0x000e220000000a00 */
[----:B------:R-:W-:Y:S02]  /*01f0*/  LOP3.LUT R11, R10, 0xfffffff0, RZ, 0xc0, !PT ;  /* 0xfffffff00a0b7812 */ /* 0x000fe400078ec0ff */
[----:B------:R-:W-:Y:S02]  /*0200*/  MOV R8, RZ ;  /* 0x000000ff00087202 */ /* 0x000fe40000000f00 */
[----:B------:R-:W-:Y:S02]  /*0210*/  IADD3 R11, PT, PT, -R11, RZ, RZ ;  /* 0x000000ff0b0b7210 */ /* 0x000fe40007ffe1ff */
[----:B0-----:R-:W-:-:S04]  /*0220*/  IADD3 R2, P1, PT, R2, 0x20, RZ ;  /* 0x0000002002027810 */ /* 0x001fc80007f3e0ff */
[----:B------:R-:W-:-:S09]  /*0230*/  IADD3.X R3, PT, PT, RZ, R3, RZ, P1, !PT ;  /* 0x00000003ff037210 */ /* 0x000fd20000ffe4ff */
.L_x_9:
[----:B------:R-:W-:-:S05]  /*0240*/  IMAD.WIDE R4, R9, 0x4, R2 ;  /* 0x0000000409047825 */ /* 0x000fca00078e0202 */
[----:B------:R-:W2:Y:S04]  /*0250*/  LDG.E R23, desc[UR6][R4.64+-0x20] ;  /* 0xffffe00604177981 */ /* 0x000ea8000c1e1900 */
[----:B------:R-:W3:Y:S04]  /*0260*/  LDG.E R24, desc[UR6][R4.64+-0x1c] ;  /* 0xffffe40604187981 */ /* 0x000ee8000c1e1900 */
[----:B------:R-:W4:Y:S04]  /*0270*/  LDG.E R12, desc[UR6][R4.64+-0x18] ;  /* 0xffffe806040c7981 */ /* 0x000f28000c1e1900 */
[----:B------:R-:W5:Y:S04]  /*0280*/  LDG.E R13, desc[UR6][R4.64+-0x14] ;  /* 0xffffec06040d7981 */ /* 0x000f68000c1e1900 */
        /* <DEDUP_REMOVED lines=8> */
[----:B------:R-:W5:Y:S01]  /*0310*/  LDG.E R22, desc[UR6][R4.64+0x10] ;  /* 0x0000100604167981 */ /* 0x000f62000c1e1900 */
[----:B--2---:R-:W-:-:S03]  /*0320*/  FADD R23, R23, R8 ;  /* 0x0000000817177221 */ /* 0x004fc60000000000 */
[----:B------:R-:W2:Y:S01]  /*0330*/  LDG.E R8, desc[UR6][R4.64+0x14] ;  /* 0x0000140604087981 */ /* 0x000ea2000c1e1900 */
[----:B---3--:R-:W-:-:S03]  /*0340*/  FADD R27, R23, R24 ;  /* 0x00000018171b7221 */ /* 0x008fc60000000000 */
[----:B------:R-:W3:Y:S04]  /*0350*/  LDG.E R23, desc[UR6][R4.64+0x18] ;  /* 0x0000180604177981 */ /* 0x000ee8000c1e1900 */
[----:B------:R-:W3:Y:S01]  /*0360*/  LDG.E R24, desc[UR6][R4.64+0x1c] ;  /* 0x00001c0604187981 */ /* 0x000ee2000c1e1900 */
[----:B----4-:R-:W-:Y:S01]  /*0370*/  FADD R12, R27, R12 ;  /* 0x0000000c1b0c7221 */ /* 0x010fe20000000000 */
[----:B------:R-:W-:Y:S02]  /*0380*/  IADD3 R11, PT, PT, R11, 0x10, RZ ;  /* 0x000000100b0b7810 */ /* 0x000fe40007ffe0ff */
[----:B------:R-:W-:Y:S01]  /*0390*/  IADD3 R9, PT, PT, R9, 0x10, RZ ;  /* 0x0000001009097810 */ /* 0x000fe20007ffe0ff */
[----:B-----5:R-:W-:Y:S01]  /*03a0*/  FADD R13, R12, R13 ;  /* 0x0000000d0c0d7221 */ /* 0x020fe20000000000 */
[----:B------:R-:W-:-:S03]  /*03b0*/  ISETP.NE.AND P1, PT, R11, RZ, PT ;  /* 0x000000ff0b00720c */ /* 0x000fc60003f25270 */
[----:B------:R-:W-:-:S04]  /*03c0*/  FADD R14, R13, R14 ;  /* 0x0000000e0d0e7221 */ /* 0x000fc80000000000 */
        /* <DEDUP_REMOVED lines=8> */
[----:B--2---:R-:W-:-:S04]  /*0450*/  FADD R8, R21, R8 ;  /* 0x0000000815087221 */ /* 0x004fc80000000000 */
[----:B---3--:R-:W-:-:S04]  /*0460*/  FADD R23, R8, R23 ;  /* 0x0000001708177221 */ /* 0x008fc80000000000 */
[----:B------:R-:W-:Y:S01]  /*0470*/  FADD R8, R23, R24 ;  /* 0x0000001817087221 */ /* 0x000fe20000000000 */
[----:B------:R-:W-:Y:S06]  /*0480*/  @P1 BRA `(.L_x_9) ;  /* 0xfffffffc006c1947 */ /* 0x000fec000383ffff */
.L_x_8:
[----:B------:R-:W-:Y:S05]  /*0490*/  BSYNC.RECONVERGENT B1 ;  /* 0x0000000000017941 */ /* 0x000fea0003800200 */
.L_x_7:
[----:B------:R-:W-:Y:S05]  /*04a0*/  @!P0 BRA `(.L_x_6) ;  /* 0x0000000000d48947 */ /* 0x000fea0003800000 */
[----:B------:R-:W-:Y:S01]  /*04b0*/  ISETP.GE.U32.AND P0, PT, R26, 0x8, PT ;  /* 0x000000081a00780c */ /* 0x000fe20003f06070 */
[----:B------:R-:W-:Y:S01]  /*04c0*/  BSSY.RECONVERGENT B1, `(.L_x_10) ;  /* 0x0000017000017945 */ /* 0x000fe20003800200 */
[----:B------:R-:W-:-:S04]  /*04d0*/  LOP3.LUT R10, R10, 0x7, RZ, 0xc0, !PT ;  /* 0x000000070a0a7812 */ /* 0x000fc800078ec0ff */
[----:B------:R-:W-:-:S07]  /*04e0*/  ISETP.NE.AND P1, PT, R10, RZ, PT ;  /* 0x000000ff0a00720c */ /* 0x000fce0003f25270 */
[----:B------:R-:W-:Y:S06]  /*04f0*/  @!P0 BRA `(.L_x_11) ;  /* 0x00000000004c8947 */ /* 0x000fec0003800000 */
[----:B------:R-:W0:Y:S02]  /*0500*/  LDC.64 R2, c[0x0][0x380] ;  /* 0x0000e000ff027b82 */ /* 0x000e240000000a00 */
[----:B0-----:R-:W-:-:S05]  /*0510*/  IMAD.WIDE R2, R9, 0x4, R2 ;  /* 0x0000000409027825 */ /* 0x001fca00078e0202 */
[----:B------:R-:W2:Y:S04]  /*0520*/  LDG.E R5, desc[UR6][R2.64] ;  /* 0x0000000602057981 */ /* 0x000ea8000c1e1900 */
[----:B------:R-:W3:Y:S04]  /*0530*/  LDG.E R4, desc[UR6][R2.64+0x4] ;  /* 0x0000040602047981 */ /* 0x000ee8000c1e1900 */
[----:B------:R-:W4:Y:S04]  /*0540*/  LDG.E R11, desc[UR6][R2.64+0x8] ;  /* 0x00000806020b7981 */ /* 0x000f28000c1e1900 */
[----:B------:R-:W5:Y:S04]  /*0550*/  LDG.E R13, desc[UR6][R2.64+0xc] ;  /* 0x00000c06020d7981 */ /* 0x000f68000c1e1900 */
[----:B------:R-:W5:Y:S04]  /*0560*/  LDG.E R15, desc[UR6][R2.64+0x10] ;  /* 0x00001006020f7981 */ /* 0x000f68000c1e1900 */
[----:B------:R-:W5:Y:S04]  /*0570*/  LDG.E R17, desc[UR6][R2.64+0x14] ;  /* 0x0000140602117981 */ /* 0x000f68000c1e1900 */
[----:B------:R-:W5:Y:S04]  /*0580*/  LDG.E R19, desc[UR6][R2.64+0x18] ;  /* 0x0000180602137981 */ /* 0x000f68000c1e1900 */
[----:B------:R-:W5:Y:S01]  /*0590*/  LDG.E R21, desc[UR6][R2.64+0x1c] ;  /* 0x00001c0602157981 */ /* 0x000f62000c1e1900 */
[----:B------:R-:W-:Y:S01]  /*05a0*/  IADD3 R9, PT, PT, R9, 0x8, RZ ;  /* 0x0000000809097810 */ /* 0x000fe20007ffe0ff */
[----:B--2---:R-:W-:-:S04]  /*05b0*/  FADD R5, R8, R5 ;  /* 0x0000000508057221 */ /* 0x004fc80000000000 */
[----:B---3--:R-:W-:-:S04]  /*05c0*/  FADD R4, R5, R4 ;  /* 0x0000000405047221 */ /* 0x008fc80000000000 */
[----:B----4-:R-:W-:-:S04]  /*05d0*/  FADD R4, R4, R11 ;  /* 0x0000000b04047221 */ /* 0x010fc80000000000 */
[----:B-----5:R-:W-:-:S04]  /*05e0*/  FADD R4, R4, R13 ;  /* 0x0000000d04047221 */ /* 0x020fc80000000000 */
[----:B------:R-:W-:-:S04]  /*05f0*/  FADD R4, R4, R15 ;  /* 0x0000000f04047221 */ /* 0x000fc80000000000 */
[----:B------:R-:W-:-:S04]  /*0600*/  FADD R4, R4, R17 ;  /* 0x0000001104047221 */ /* 0x000fc80000000000 */
[----:B------:R-:W-:-:S04]  /*0610*/  FADD R4, R4, R19 ;  /* 0x0000001304047221 */ /* 0x000fc80000000000 */
[----:B------:R-:W-:-:S07]  /*0620*/  FADD R8, R4, R21 ;  /* 0x0000001504087221 */ /* 0x000fce0000000000 */
.L_x_11:
[----:B------:R-:W-:Y:S05]  /*0630*/  BSYNC.RECONVERGENT B1 ;  /* 0x0000000000017941 */ /* 0x000fea0003800200 */
.L_x_10:
        /* <DEDUP_REMOVED lines=11> */
[----:B------:R-:W5:Y:S01]  /*06f0*/  LDG.E R13, desc[UR6][R2.64+0xc] ;  /* 0x00000c06020d7981 */ /* 0x000f62000c1e1900 */
[----:B------:R-:W-:Y:S01]  /*0700*/  IADD3 R9, PT, PT, R9, 0x4, RZ ;  /* 0x0000000409097810 */ /* 0x000fe20007ffe0ff */
[----:B--2---:R-:W-:-:S04]  /*0710*/  FADD R5, R8, R5 ;  /* 0x0000000508057221 */ /* 0x004fc80000000000 */
[----:B---3--:R-:W-:-:S04]  /*0720*/  FADD R4, R5, R4 ;  /* 0x0000000405047221 */ /* 0x008fc80000000000 */
[----:B----4-:R-:W-:-:S04]  /*0730*/  FADD R4, R4, R11 ;  /* 0x0000000b04047221 */ /* 0x010fc80000000000 */
[----:B-----5:R-:W-:-:S07]  /*0740*/  FADD R8, R4, R13 ;  /* 0x0000000d04087221 */ /* 0x020fce0000000000 */
.L_x_13:
[----:B------:R-:W-:Y:S05]  /*0750*/  BSYNC.RECONVERGENT B1 ;  /* 0x0000000000017941 */ /* 0x000fea0003800200 */
.L_x_12:
[----:B------:R-:W-:Y:S05]  /*0760*/  @!P1 BRA `(.L_x_6) ;  /* 0x0000000000249947 */ /* 0x000fea0003800000 */
[----:B------:R-:W0:Y:S01]  /*0770*/  LDC.64 R4, c[0x0][0x380] ;  /* 0x0000e000ff047b82 */ /* 0x000e220000000a00 */
[----:B------:R-:W-:-:S07]  /*0780*/  IADD3 R6, PT, PT, -R6, RZ, RZ ;  /* 0x000000ff06067210 */ /* 0x000fce0007ffe1ff */
.L_x_14:
[----:B0-----:R-:W-:-:S06]  /*0790*/  IMAD.WIDE R2, R9, 0x4, R4 ;  /* 0x0000000409027825 */ /* 0x001fcc00078e0204 */
[----:B------:R-:W2:Y:S01]  /*07a0*/  LDG.E R3, desc[UR6][R2.64] ;  /* 0x0000000602037981 */ /* 0x000ea2000c1e1900 */
[----:B------:R-:W-:Y:S02]  /*07b0*/  IADD3 R6, PT, PT, R6, 0x1, RZ ;  /* 0x0000000106067810 */ /* 0x000fe40007ffe0ff */
[----:B------:R-:W-:Y:S02]  /*07c0*/  IADD3 R9, PT, PT, R9, 0x1, RZ ;  /* 0x0000000109097810 */ /* 0x000fe40007ffe0ff */
[----:B------:R-:W-:Y:S01]  /*07d0*/  ISETP.NE.AND P0, PT, R6, RZ, PT ;  /* 0x000000ff0600720c */ /* 0x000fe20003f05270 */
[----:B--2---:R-:W-:-:S12]  /*07e0*/  FADD R8, R3, R8 ;  /* 0x0000000803087221 */ /* 0x004fd80000000000 */
[----:B------:R-:W-:Y:S05]  /*07f0*/  @P0 BRA `(.L_x_14) ;  /* 0xfffffffc00e40947 */ /* 0x000fea000383ffff */
.L_x_6:
[----:B------:R-:W-:Y:S05]  /*0800*/  BSYNC.RECONVERGENT B0 ;  /* 0x0000000000007941 */ /* 0x000fea0003800200 */
.L_x_4:
[----:B------:R-:W0:Y:S01]  /*0810*/  S2UR UR5, SR_CgaCtaId ;  /* 0x00000000000579c3 */ /* 0x000e220000008800 */
[----:B------:R-:W-:Y:S01]  /*0820*/  UMOV UR4, 0x400 ;  /* 0x0000040000047882 */ /* 0x000fe20000000000 */
[C---:B------:R-:W-:Y:S02]  /*0830*/  ISETP.GT.U32.AND P1, PT, R25.reuse, 0x7f, PT ;  /* 0x0000007f1900780c */ /* 0x040fe40003f24070 */
[----:B------:R-:W-:Y:S01]  /*0840*/  ISETP.GT.U32.AND P0, PT, R25, 0x3f, PT ;  /* 0x0000003f1900780c */ /* 0x000fe20003f04070 */
[----:B0-----:R-:W-:-:S09]  /*0850*/  ULEA UR4, UR5, UR4, 0x18 ;  /* 0x0000000405047291 */ /* 0x001fd2000f8ec0ff */
[----:B------:R-:W-:Y:S01]  /*0860*/  STS [R7+UR4], R8 ;  /* 0x0000000807007988 */ /* 0x000fe20008000804 */
[----:B------:R-:W-:Y:S08]  /*0870*/  BAR.SYNC.DEFER_BLOCKING 0x0 ;  /* 0x0000000000007b1d */ /* 0x000ff00000010000 */
[----:B------:R-:W-:Y:S08]  /*0880*/  BAR.SYNC.DEFER_BLOCKING 0x0 ;  /* 0x0000000000007b1d */ /* 0x000ff00000010000 */
[----:B------:R-:W-:Y:S06]  /*0890*/  BAR.SYNC.DEFER_BLOCKING 0x0 ;  /* 0x0000000000007b1d */ /* 0x000fec0000010000 */
[----:B------:R-:W0:Y:S02]  /*08a0*/  @!P1 LDS R3, [R7+UR4+0x200] ;  /* 0x0002000407039984 */ /* 0x000e240008000800 */
[----:B0-----:R-:W-:-:S05]  /*08b0*/  @!P1 FADD R8, R8, R3 ;  /* 0x0000000308089221 */ /* 0x001fca0000000000 */
[----:B------:R-:W-:Y:S01]  /*08c0*/  @!P1 STS [R7+UR4], R8 ;  /* 0x0000000807009988 */ /* 0x000fe20008000804 */
[----:B------:R-:W-:Y:S01]  /*08d0*/  BAR.SYNC.DEFER_BLOCKING 0x0 ;  /* 0x0000000000007b1d */ /* 0x000fe20000010000 */
[----:B------:R-:W-:-:S05]  /*08e0*/  ISETP.GT.U32.AND P1, PT, R25, 0x1f, PT ;  /* 0x0000001f1900780c */ /* 0x000fca0003f24070 */
[----:B------:R-:W0:Y:S02]  /*08f0*/  @!P0 LDS R3, [R7+UR4+0x100] ;  /* 0x0001000407038984 */ /* 0x000e240008000800 */
[----:B0-----:R-:W-:-:S05]  /*0900*/  @!P0 FADD R8, R8, R3 ;  /* 0x0000000308088221 */ /* 0x001fca0000000000 */
[----:B------:R-:W-:Y:S01]  /*0910*/  @!P0 STS [R7+UR4], R8 ;  /* 0x0000000807008988 */ /* 0x000fe20008000804 */
[----:B------:R-:W-:Y:S06]  /*0920*/  BAR.SYNC.DEFER_BLOCKING 0x0 ;  /* 0x0000000000007b1d */ /* 0x000fec0000010000 */
[----:B------:R-:W0:Y:S02]  /*0930*/  @!P1 LDS R3, [R7+UR4+0x80] ;  /* 0x0000800407039984 */ /* 0x000e240008000800 */
[----:B0-----:R-:W-:-:S05]  /*0940*/  @!P1 FADD R8, R8, R3 ;  /* 0x0000000308089221 */ /* 0x001fca0000000000 */
[----:B------:R0:W-:Y:S01]  /*0950*/  @!P1 STS [R7+UR4], R8 ;  /* 0x0000000807009988 */ /* 0x0001e20008000804 */
[----:B------:R-:W-:Y:S06]  /*0960*/  BAR.SYNC.DEFER_BLOCKING 0x0 ;  /* 0x0000000000007b1d */ /* 0x000fec0000010000 */
[----:B------:R-:W-:Y:S05]  /*0970*/  @P1 EXIT ;  /* 0x000000000000194d */ /* 0x000fea0003800000 */
[----:B------:R-:W1:Y:S01]  /*0980*/  SHFL.BFLY PT, R3, R8, 0x10, 0x1f ;  /* 0x0e001f0008037f89 */ /* 0x000e6200000e0000 */
[----:B------:R-:W-:Y:S01]  /*0990*/  ISETP.NE.AND P0, PT, R25, RZ, PT ;  /* 0x000000ff1900720c */ /* 0x000fe20003f05270 */
[----:B-1----:R-:W-:-:S05]  /*09a0*/  FADD R3, R3, R8 ;  /* 0x0000000803037221 */ /* 0x002fca0000000000 */
[----:B------:R-:W1:Y:S02]  /*09b0*/  SHFL.BFLY PT, R2, R3, 0x8, 0x1f ;  /* 0x0d001f0003027f89 */ /* 0x000e6400000e0000 */
[----:B-1----:R-:W-:-:S05]  /*09c0*/  FADD R2, R3, R2 ;  /* 0x0000000203027221 */ /* 0x002fca0000000000 */
[----:B------:R-:W1:Y:S02]  /*09d0*/  SHFL.BFLY PT, R5, R2, 0x4, 0x1f ;  /* 0x0c801f0002057f89 */ /* 0x000e6400000e0000 */
[----:B-1----:R-:W-:-:S05]  /*09e0*/  FADD R5, R2, R5 ;  /* 0x0000000502057221 */ /* 0x002fca0000000000 */
[----:B------:R-:W1:Y:S02]  /*09f0*/  SHFL.BFLY PT, R4, R5, 0x2, 0x1f ;  /* 0x0c401f0005047f89 */ /* 0x000e6400000e0000 */
[----:B-1----:R-:W-:-:S05]  /*0a00*/  FADD R4, R5, R4 ;  /* 0x0000000405047221 */ /* 0x002fca0000000000 */
[----:B0-----:R0:W1:Y:S01]  /*0a10*/  SHFL.BFLY PT, R7, R4, 0x1, 0x1f ;  /* 0x0c201f0004077f89 */ /* 0x00106200000e0000 */
[----:B------:R-:W-:Y:S05]  /*0a20*/  @P0 EXIT ;  /* 0x000000000000094d */ /* 0x000fea0003800000 */
[----:B------:R-:W2:Y:S01]  /*0a30*/  LDC.64 R2, c[0x0][0x380] ;  /* 0x0000e000ff027b82 */ /* 0x000ea20000000a00 */
[----:B-1----:R-:W-:Y:S01]  /*0a40*/  FADD R7, R4, R7 ;  /* 0x0000000704077221 */ /* 0x002fe20000000000 */
[----:B--2---:R-:W-:-:S05]  /*0a50*/  IMAD.WIDE.U32 R2, R0, 0x4, R2 ;  /* 0x0000000400027825 */ /* 0x004fca00078e0002 */
[----:B------:R-:W-:Y:S01]  /*0a60*/  STG.E desc[UR6][R2.64], R7 ;  /* 0x0000000702007986 */ /* 0x000fe2000c101906 */
[----:B------:R-:W-:Y:S05]  /*0a70*/  EXIT ;  /* 0x000000000000794d */ /* 0x000fea0003800000 */
.L_x_15:
        /* <DEDUP_REMOVED lines=16> */
.L_x_40:


//--------------------- .text._Z7reduce6ILi256EEvPfi --------------------------
	.section	.text._Z7reduce6ILi256EEvPfi,"ax",@progbits
	.align	128
        .global         _Z7reduce6ILi256EEvPfi
        .type           _Z7reduce6ILi256EEvPfi,@function
        .size           _Z7reduce6ILi256EEvPfi,(.L_x_41 - _Z7reduce6ILi256EEvPfi)
        .other          _Z7reduce6ILi256EEvPfi,@"STO_CUDA_ENTRY STV_DEFAULT"
_Z7reduce6ILi256EEvPfi:
.text._Z7reduce6ILi256EEvPfi:
[----:B------:R-:W-:Y:S01]  /*0000*/  LDC R1, c[0x0][0x37c] ;  /* 0x0000df00ff017b82 */ /* 0x000fe20000000800 */
[----:B------:R-:W0:Y:S01]  /*0010*/  S2R R7, SR_TID.X ;  /* 0x0000000000077919 */ /* 0x000e220000002100 */
[----:B------:R-:W1:Y:S01]  /*0020*/  LDCU UR8, c[0x0][0x388] ;  /* 0x00007100ff0877ac */ /* 0x000e620008000800 */
[----:B------:R-:W-:Y:S01]  /*0030*/  BSSY.RECONVERGENT B0, `(.L_x_16) ;  /* 0x0000010000007945 */ /* 0x000fe20003800200 */
[----:B------:R-:W-:Y:S01]  /*0040*/  HFMA2 R6, -RZ, RZ, 0, 0 ;  /* 0x00000000ff067431 */ /* 0x000fe200000001ff */
[----:B------:R-:W0:Y:S01]  /*0050*/  S2R R8, SR_CTAID.X ;  /* 0x0000000000087919 */ /* 0x000e220000002500 */
[----:B------:R-:W2:Y:S01]  /*0060*/  LDCU.64 UR6, c[0x0][0x358] ;  /* 0x00006b00ff0677ac */ /* 0x000ea20008000a00 */
[----:B0-----:R-:W-:-:S04]  /*0070*/  LEA R0, R8, R7, 0x8 ;  /* 0x0000000708007211 */ /* 0x001fc800078e40ff */
[----:B-1----:R-:W-:-:S13]  /*0080*/  ISETP.GE.AND P0, PT, R0, UR8, PT ;  /* 0x0000000800007c0c */ /* 0x002fda000bf06270 */
[----:B--2---:R-:W-:Y:S05]  /*0090*/  @P0 BRA `(.L_x_17) ;  /* 0x0000000000240947 */ /* 0x004fea0003800000 */
[----:B------:R-:W0:Y:S01]  /*00a0*/  LDC R9, c[0x0][0x370] ;  /* 0x0000dc00ff097b82 */ /* 0x000e220000000800 */
[----:B------:R-:W-:-:S07]  /*00b0*/  MOV R6, RZ ;  /* 0x000000ff00067202 */ /* 0x000fce0000000f00 */
[----:B------:R-:W1:Y:S02]  /*00c0*/  LDC.64 R4, c[0x0][0x380] ;  /* 0x0000e000ff047b82 */ /* 0x000e640000000a00 */
.L_x_18:
[----:B-1----:R-:W-:-:S06]  /*00d0*/  IMAD.WIDE R2, R0, 0x4, R4 ;  /* 0x0000000400027825 */ /* 0x002fcc00078e0204 */
[----:B------:R-:W2:Y:S01]  /*00e0*/  LDG.E R3, desc[UR6][R2.64] ;  /* 0x0000000602037981 */ /* 0x000ea2000c1e1900 */
[----:B0-----:R-:W-:-:S04]  /*00f0*/  LEA R0, R9, R0, 0x8 ;  /* 0x0000000009007211 */ /* 0x001fc800078e40ff */
[----:B------:R-:W-:Y:S01]  /*0100*/  ISETP.GE.AND P0, PT, R0, UR8, PT ;  /* 0x0000000800007c0c */ /* 0x000fe2000bf06270 */
[----:B--2---:R-:W-:-:S12]  /*0110*/  FADD R6, R3, R6 ;  /* 0x0000000603067221 */ /* 0x004fd80000000000 */
[----:B------:R-:W-:Y:S05]  /*0120*/  @!P0 BRA `(.L_x_18) ;  /* 0xfffffffc00e88947 */ /* 0x000fea000383ffff */
.L_x_17:
[----:B------:R-:W-:Y:S05]  /*0130*/  BSYNC.RECONVERGENT B0 ;  /* 0x0000000000007941 */ /* 0x000fea0003800200 */
.L_x_16:
[----:B------:R-:W0:Y:S01]  /*0140*/  S2UR UR5, SR_CgaCtaId ;  /* 0x00000000000579c3 */ /* 0x000e220000008800 */
[----:B------:R-:W-:Y:S01]  /*0150*/  UMOV UR4, 0x400 ;  /* 0x0000040000047882 */ /* 0x000fe20000000000 */
[C---:B------:R-:W-:Y:S02]  /*0160*/  ISETP.GT.U32.AND P1, PT, R7.reuse, 0x7f, PT ;  /* 0x0000007f0700780c */ /* 0x040fe40003f24070 */
[----:B------:R-:W-:Y:S01]  /*0170*/  ISETP.GT.U32.AND P0, PT, R7, 0x3f, PT ;  /* 0x0000003f0700780c */ /* 0x000fe20003f04070 */
[----:B0-----:R-:W-:-:S06]  /*0180*/  ULEA UR4, UR5, UR4, 0x18 ;  /* 0x0000000405047291 */ /* 0x001fcc000f8ec0ff */
[----:B------:R-:W-:-:S05]  /*0190*/  LEA R3, R7, UR4, 0x2 ;  /* 0x0000000407037c11 */ /* 0x000fca000f8e10ff */
[----:B------:R-:W-:Y:S01]  /*01a0*/  STS [R3], R6 ;  /* 0x0000000603007388 */ /* 0x000fe20000000800 */
[----:B------:R-:W-:Y:S08]  /*01b0*/  BAR.SYNC.DEFER_BLOCKING 0x0 ;  /* 0x0000000000007b1d */ /* 0x000ff00000010000 */
[----:B------:R-:W-:Y:S08]  /*01c0*/  BAR.SYNC.DEFER_BLOCKING 0x0 ;  /* 0x0000000000007b1d */ /* 0x000ff00000010000 */
[----:B------:R-:W-:Y:S06]  /*01d0*/  BAR.SYNC.DEFER_BLOCKING 0x0 ;  /* 0x0000000000007b1d */ /* 0x000fec0000010000 */
[----:B------:R-:W0:Y:S02]  /*01e0*/  @!P1 LDS R5, [R3+0x200] ;  /* 0x0002000003059984 */ /* 0x000e240000000800 */
[----:B0-----:R-:W-:-:S05]  /*01f0*/  @!P1 FADD R6, R6, R5 ;  /* 0x0000000506069221 */ /* 0x001fca0000000000 */
[----:B------:R-:W-:Y:S01]  /*0200*/  @!P1 STS [R3], R6 ;  /* 0x0000000603009388 */ /* 0x000fe20000000800 */
[----:B------:R-:W-:Y:S01]  /*0210*/  BAR.SYNC.DEFER_BLOCKING 0x0 ;  /* 0x0000000000007b1d */ /* 0x000fe20000010000 */
[----:B------:R-:W-:-:S05]  /*0220*/  ISETP.GT.U32.AND P1, PT, R7, 0x1f, PT ;  /* 0x0000001f0700780c */ /* 0x000fca0003f24070 */
[----:B------:R-:W0:Y:S02]  /*0230*/  @!P0 LDS R5, [R3+0x100] ;  /* 0x0001000003058984 */ /* 0x000e240000000800 */
[----:B0-----:R-:W-:-:S05]  /*0240*/  @!P0 FADD R6, R6, R5 ;  /* 0x0000000506068221 */ /* 0x001fca0000000000 */
[----:B------:R-:W-:Y:S01]  /*0250*/  @!P0 STS [R3], R6 ;  /* 0x0000000603008388 */ /* 0x000fe20000000800 */
[----:B------:R-:W-:Y:S06]  /*0260*/  BAR.SYNC.DEFER_BLOCKING 0x0 ;  /* 0x0000000000007b1d */ /* 0x000fec0000010000 */
[----:B------:R-:W0:Y:S02]  /*0270*/  @!P1 LDS R5, [R3+0x80] ;  /* 0x0000800003059984 */ /* 0x000e240000000800 */
[----:B0-----:R-:W-:-:S05]  /*0280*/  @!P1 FADD R6, R6, R5 ;  /* 0x0000000506069221 */ /* 0x001fca0000000000 */
[----:B------:R0:W-:Y:S01]  /*0290*/  @!P1 STS [R3], R6 ;  /* 0x0000000603009388 */ /* 0x0001e20000000800 */
[----:B------:R-:W-:Y:S06]  /*02a0*/  BAR.SYNC.DEFER_BLOCKING 0x0 ;  /* 0x0000000000007b1d */ /* 0x000fec0000010000 */
[----:B------:R-:W-:Y:S05]  /*02b0*/  @P1 EXIT ;  /* 0x000000000000194d */ /* 0x000fea0003800000 */
[----:B0-----:R-:W0:Y:S01]  /*02c0*/  SHFL.BFLY PT, R3, R6, 0x10, 0x1f ;  /* 0x0e001f0006037f89 */ /* 0x001e2200000e0000 */
[----:B------:R-:W-:Y:S01]  /*02d0*/  ISETP.NE.AND P0, PT, R7, RZ, PT ;  /* 0x000000ff0700720c */ /* 0x000fe20003f05270 */
[----:B0-----:R-:W-:-:S05]  /*02e0*/  FADD R3, R3, R6 ;  /* 0x0000000603037221 */ /* 0x001fca0000000000 */
[----:B------:R-:W0:Y:S02]  /*02f0*/  SHFL.BFLY PT, R0, R3, 0x8, 0x1f ;  /* 0x0d001f0003007f89 */ /* 0x000e2400000e0000 */
[----:B0-----:R-:W-:-:S05]  /*0300*/  FADD R0, R3, R0 ;  /* 0x0000000003007221 */ /* 0x001fca0000000000 */
[----:B------:R-:W0:Y:S02]  /*0310*/  SHFL.BFLY PT, R5, R0, 0x4, 0x1f ;  /* 0x0c801f0000057f89 */ /* 0x000e2400000e0000 */
[----:B0-----:R-:W-:-:S05]  /*0320*/  FADD R5, R0, R5 ;  /* 0x0000000500057221 */ /* 0x001fca0000000000 */
[----:B------:R-:W0:Y:S02]  /*0330*/  SHFL.BFLY PT, R2, R5, 0x2, 0x1f ;  /* 0x0c401f0005027f89 */ /* 0x000e2400000e0000 */
        /* <DEDUP_REMOVED lines=8> */
.L_x_19:
        /* <DEDUP_REMOVED lines=12> */
.L_x_41:


//--------------------- .text._Z7reduce5ILi256EEvPfi --------------------------
	.section	.text._Z7reduce5ILi256EEvPfi,"ax",@progbits
	.align	128
        .global         _Z7reduce5ILi256EEvPfi
        .type           _Z7reduce5ILi256EEvPfi,@function
        .size           _Z7reduce5ILi256EEvPfi,(.L_x_42 - _Z7reduce5ILi256EEvPfi)
        .other          _Z7reduce5ILi256EEvPfi,@"STO_CUDA_ENTRY STV_DEFAULT"
_Z7reduce5ILi256EEvPfi:
.text._Z7reduce5ILi256EEvPfi:
[----:B------:R-:W-:Y:S01]  /*0000*/  LDC R1, c[0x0][0x37c] ;  /* 0x0000df00ff017b82 */ /* 0x000fe20000000800 */
[----:B------:R-:W0:Y:S01]  /*0010*/  S2R R8, SR_TID.X ;  /* 0x0000000000087919 */ /* 0x000e220000002100 */
[----:B------:R-:W1:Y:S06]  /*0020*/  LDCU UR4, c[0x0][0x388] ;  /* 0x00007100ff0477ac */ /* 0x000e6c0008000800 */
[----:B------:R-:W2:Y:S01]  /*0030*/  LDC.64 R2, c[0x0][0x380] ;  /* 0x0000e000ff027b82 */ /* 0x000ea20000000a00 */
[----:B------:R-:W0:Y:S01]  /*0040*/  S2R R11, SR_CTAID.X ;  /* 0x00000000000b7919 */ /* 0x000e220000002500 */
[----:B------:R-:W3:Y:S01]  /*0050*/  LDCU.64 UR6, c[0x0][0x358] ;  /* 0x00006b00ff0677ac */ /* 0x000ee20008000a00 */
[----:B0-----:R-:W-:-:S04]  /*0060*/  LEA R5, R11, R8, 0x9 ;  /* 0x000000080b057211 */ /* 0x001fc800078e48ff */
[C---:B------:R-:W-:Y:S02]  /*0070*/  IADD3 R0, PT, PT, R5.reuse, 0x100, RZ ;  /* 0x0000010005007810 */ /* 0x040fe40007ffe0ff */
[C---:B-1----:R-:W-:Y:S01]  /*0080*/  ISETP.GE.AND P0, PT, R5.reuse, UR4, PT ;  /* 0x0000000405007c0c */ /* 0x042fe2000bf06270 */
[----:B--2---:R-:W-:Y:S01]  /*0090*/  IMAD.WIDE R4, R5, 0x4, R2 ;  /* 0x0000000405047825 */ /* 0x004fe200078e0202 */
[----:B------:R-:W-:-:S03]  /*00a0*/  ISETP.GE.AND P1, PT, R0, UR4, PT ;  /* 0x0000000400007c0c */ /* 0x000fc6000bf26270 */
[----:B------:R-:W-:-:S08]  /*00b0*/  HFMA2 R0, -RZ, RZ, 0, 0 ;  /* 0x00000000ff007431 */ /* 0x000fd000000001ff */
[----:B---3--:R-:W2:Y:S04]  /*00c0*/  @!P0 LDG.E R0, desc[UR6][R4.64] ;  /* 0x0000000604008981 */ /* 0x008ea8000c1e1900 */
[----:B------:R-:W2:Y:S01]  /*00d0*/  @!P1 LDG.E R7, desc[UR6][R4.64+0x400] ;  /* 0x0004000604079981 */ /* 0x000ea2000c1e1900 */
[----:B------:R-:W0:Y:S01]  /*00e0*/  S2UR UR5, SR_CgaCtaId ;  /* 0x00000000000579c3 */ /* 0x000e220000008800 */
[----:B------:R-:W-:Y:S01]  /*00f0*/  UMOV UR4, 0x400 ;  /* 0x0000040000047882 */ /* 0x000fe20000000000 */
[----:B------:R-:W-:Y:S01]  /*0100*/  ISETP.GT.U32.AND P0, PT, R8, 0x7f, PT ;  /* 0x0000007f0800780c */ /* 0x000fe20003f04070 */
[----:B0-----:R-:W-:-:S06]  /*0110*/  ULEA UR4, UR5, UR4, 0x18 ;  /* 0x0000000405047291 */ /* 0x001fcc000f8ec0ff */
[----:B------:R-:W-:Y:S01]  /*0120*/  LEA R9, R8, UR4, 0x2 ;  /* 0x0000000408097c11 */ /* 0x000fe2000f8e10ff */
[----:B--2---:R-:W-:Y:S01]  /*0130*/  @!P1 FADD R0, R0, R7 ;  /* 0x0000000700009221 */ /* 0x004fe20000000000 */
[----:B------:R-:W-:-:S04]  /*0140*/  ISETP.GT.U32.AND P1, PT, R8, 0x3f, PT ;  /* 0x0000003f0800780c */ /* 0x000fc80003f24070 */
        /* <DEDUP_REMOVED lines=27> */
[----:B0-----:R-:W0:Y:S02]  /*0300*/  SHFL.BFLY PT, R9, R6, 0x1, 0x1f ;  /* 0x0c201f0006097f89 */ /* 0x001e2400000e0000 */
[----:B0-----:R-:W-:Y:S01]  /*0310*/  FADD R9, R6, R9 ;  /* 0x0000000906097221 */ /* 0x001fe20000000000 */
[----:B------:R-:W-:Y:S06]  /*0320*/  @P0 EXIT ;  /* 0x000000000000094d */ /* 0x000fec0003800000 */
[----:B------:R-:W-:-:S05]  /*0330*/  IMAD.WIDE.U32 R2, R11, 0x4, R2 ;  /* 0x000000040b027825 */ /* 0x000fca00078e0002 */
[----:B------:R-:W-:Y:S01]  /*0340*/  STG.E desc[UR6][R2.64], R9 ;  /* 0x0000000902007986 */ /* 0x000fe2000c101906 */
[----:B------:R-:W-:Y:S05]  /*0350*/  EXIT ;  /* 0x000000000000794d */ /* 0x000fea0003800000 */
.L_x_20:
        /* <DEDUP_REMOVED lines=10> */
.L_x_42:


//--------------------- .text._Z7reduce4Pfi       --------------------------
	.section	.text._Z7reduce4Pfi,"ax",@progbits
	.align	128
        .global         _Z7reduce4Pfi
        .type           _Z7reduce4Pfi,@function
        .size           _Z7reduce4Pfi,(.L_x_43 - _Z7reduce4Pfi)
        .other          _Z7reduce4Pfi,@"STO_CUDA_ENTRY STV_DEFAULT"
_Z7reduce4Pfi:
.text._Z7reduce4Pfi:
[----:B------:R-:W-:Y:S01]  /*0000*/  LDC R1, c[0x0][0x37c] ;  /* 0x0000df00ff017b82 */ /* 0x000fe20000000800 */
[----:B------:R-:W0:Y:S01]  /*0010*/  S2R R0, SR_CTAID.X ;  /* 0x0000000000007919 */ /* 0x000e220000002500 */
[----:B------:R-:W1:Y:S01]  /*0020*/  LDCU UR4, c[0x0][0x360] ;  /* 0x00006c00ff0477ac */ /* 0x000e620008000800 */
[----:B------:R-:W2:Y:S01]  /*0030*/  S2R R9, SR_TID.X ;  /* 0x0000000000097919 */ /* 0x000ea20000002100 */
[----:B------:R-:W3:Y:S01]  /*0040*/  LDCU UR5, c[0x0][0x388] ;  /* 0x00007100ff0577ac */ /* 0x000ee20008000800 */
[----:B------:R-:W4:Y:S01]  /*0050*/  LDCU.64 UR6, c[0x0][0x358] ;  /* 0x00006b00ff0677ac */ /* 0x000f220008000a00 */
[----:B-1----:R-:W-:Y:S01]  /*0060*/  MOV R6, UR4 ;  /* 0x0000000400067c02 */ /* 0x002fe20008000f00 */
[----:B0-----:R-:W-:-:S05]  /*0070*/  IMAD R2, R0, UR4, RZ ;  /* 0x0000000400027c24 */ /* 0x001fca000f8e02ff */
[----:B--2---:R-:W-:-:S04]  /*0080*/  LEA R7, R2, R9, 0x1 ;  /* 0x0000000902077211 */ /* 0x004fc800078e08ff */
[C---:B------:R-:W-:Y:S02]  /*0090*/  IADD3 R11, PT, PT, R7.reuse, R6, RZ ;  /* 0x00000006070b7210 */ /* 0x040fe40007ffe0ff */
[----:B---3--:R-:W-:Y:S02]  /*00a0*/  ISETP.GE.AND P0, PT, R7, UR5, PT ;  /* 0x0000000507007c0c */ /* 0x008fe4000bf06270 */
[----:B------:R-:W-:-:S11]  /*00b0*/  ISETP.GE.U32.AND P1, PT, R11, UR5, PT ;  /* 0x000000050b007c0c */ /* 0x000fd6000bf26070 */
[----:B------:R-:W0:Y:S08]  /*00c0*/  @!P0 LDC.64 R2, c[0x0][0x380] ;  /* 0x0000e000ff028b82 */ /* 0x000e300000000a00 */
[----:B------:R-:W1:Y:S01]  /*00d0*/  @!P1 LDC.64 R4, c[0x0][0x380] ;  /* 0x0000e000ff049b82 */ /* 0x000e620000000a00 */
[----:B0-----:R-:W-:-:S04]  /*00e0*/  @!P0 IMAD.WIDE R2, R7, 0x4, R2 ;  /* 0x0000000407028825 */ /* 0x001fc800078e0202 */
[----:B------:R-:W-:Y:S02]  /*00f0*/  IMAD.MOV.U32 R7, RZ, RZ, RZ ;  /* 0x000000ffff077224 */ /* 0x000fe400078e00ff */
[----:B-1----:R-:W-:-:S04]  /*0100*/  @!P1 IMAD.WIDE.U32 R4, R11, 0x4, R4 ;  /* 0x000000040b049825 */ /* 0x002fc800078e0004 */
[----:B----4-:R-:W2:Y:S04]  /*0110*/  @!P0 LDG.E R7, desc[UR6][R2.64] ;  /* 0x0000000602078981 */ /* 0x010ea8000c1e1900 */
[----:B------:R-:W2:Y:S01]  /*0120*/  @!P1 LDG.E R4, desc[UR6][R4.64] ;  /* 0x0000000604049981 */ /* 0x000ea2000c1e1900 */
[----:B------:R-:W0:Y:S01]  /*0130*/  S2UR UR5, SR_CgaCtaId ;  /* 0x00000000000579c3 */ /* 0x000e220000008800 */
[----:B------:R-:W-:Y:S01]  /*0140*/  UMOV UR4, 0x400 ;  /* 0x0000040000047882 */ /* 0x000fe20000000000 */
[----:B------:R-:W-:Y:S01]  /*0150*/  ISETP.GE.U32.AND P0, PT, R6, 0x40, PT ;  /* 0x000000400600780c */ /* 0x000fe20003f06070 */
[----:B0-----:R-:W-:-:S06]  /*0160*/  ULEA UR4, UR5, UR4, 0x18 ;  /* 0x0000000405047291 */ /* 0x001fcc000f8ec0ff */
[----:B------:R-:W-:Y:S01]  /*0170*/  LEA R8, R9, UR4, 0x2 ;  /* 0x0000000409087c11 */ /* 0x000fe2000f8e10ff */
[----:B--2---:R-:W-:Y:S01]  /*0180*/  @!P1 FADD R7, R7, R4 ;  /* 0x0000000407079221 */ /* 0x004fe20000000000 */
[----:B------:R-:W-:-:S04]  /*0190*/  ISETP.GT.U32.AND P1, PT, R9, 0x1f, PT ;  /* 0x0000001f0900780c */ /* 0x000fc80003f24070 */
[----:B------:R0:W-:Y:S01]  /*01a0*/  STS [R8], R7 ;  /* 0x0000000708007388 */ /* 0x0001e20000000800 */
[----:B------:R-:W-:Y:S06]  /*01b0*/  BAR.SYNC.DEFER_BLOCKING 0x0 ;  /* 0x0000000000007b1d */ /* 0x000fec0000010000 */
[----:B------:R-:W-:Y:S05]  /*01c0*/  @!P0 BRA `(.L_x_21) ;  /* 0x0000000000288947 */ /* 0x000fea0003800000 */
.L_x_22:
[----:B------:R-:W-:-:S04]  /*01d0*/  SHF.R.U32.HI R3, RZ, 0x1, R6 ;  /* 0x00000001ff037819 */ /* 0x000fc80000011606 */
[----:B------:R-:W-:-:S13]  /*01e0*/  ISETP.GE.U32.AND P0, PT, R9, R3, PT ;  /* 0x000000030900720c */ /* 0x000fda0003f06070 */
[----:B------:R-:W-:-:S06]  /*01f0*/  @!P0 LEA R2, R3, R8, 0x2 ;  /* 0x0000000803028211 */ /* 0x000fcc00078e10ff */
[----:B------:R-:W0:Y:S02]  /*0200*/  @!P0 LDS R2, [R2] ;  /* 0x0000000002028984 */ /* 0x000e240000000800 */
[----:B0-----:R-:W-:-:S05]  /*0210*/  @!P0 FADD R7, R7, R2 ;  /* 0x0000000207078221 */ /* 0x001fca0000000000 */
[----:B------:R1:W-:Y:S01]  /*0220*/  @!P0 STS [R8], R7 ;  /* 0x0000000708008388 */ /* 0x0003e20000000800 */
[----:B------:R-:W-:Y:S01]  /*0230*/  BAR.SYNC.DEFER_BLOCKING 0x0 ;  /* 0x0000000000007b1d */ /* 0x000fe20000010000 */
[----:B------:R-:W-:Y:S01]  /*0240*/  ISETP.GT.U32.AND P0, PT, R6, 0x7f, PT ;  /* 0x0000007f0600780c */ /* 0x000fe20003f04070 */
[----:B------:R-:W-:-:S12]  /*0250*/  IMAD.MOV.U32 R6, RZ, RZ, R3 ;  /* 0x000000ffff067224 */ /* 0x000fd800078e0003 */
[----:B-1----:R-:W-:Y:S05]  /*0260*/  @P0 BRA `(.L_x_22) ;  /* 0xfffffffc00d80947 */ /* 0x002fea000383ffff */
.L_x_21:
        /* <DEDUP_REMOVED lines=10> */
[----:B------:R1:W2:Y:S01]  /*0310*/  SHFL.BFLY PT, R6, R5, 0x1, 0x1f ;  /* 0x0c201f0005067f89 */ /* 0x0002a200000e0000 */
[----:B------:R-:W-:Y:S05]  /*0320*/  @P0 EXIT ;  /* 0x000000000000094d */ /* 0x000fea0003800000 */
[----:B------:R-:W3:Y:S01]  /*0330*/  LDC.64 R2, c[0x0][0x380] ;  /* 0x0000e000ff027b82 */ /* 0x000ee20000000a00 */
[----:B-12---:R-:W-:Y:S01]  /*0340*/  FADD R5, R5, R6 ;  /* 0x0000000605057221 */ /* 0x006fe20000000000 */
[----:B---3--:R-:W-:-:S05]  /*0350*/  IMAD.WIDE.U32 R2, R0, 0x4, R2 ;  /* 0x0000000400027825 */ /* 0x008fca00078e0002 */
[----:B------:R-:W-:Y:S01]  /*0360*/  STG.E desc[UR6][R2.64], R5 ;  /* 0x0000000502007986 */ /* 0x000fe2000c101906 */
[----:B------:R-:W-:Y:S05]  /*0370*/  EXIT ;  /* 0x000000000000794d */ /* 0x000fea0003800000 */
.L_x_23:
        /* <DEDUP_REMOVED lines=16> */
.L_x_43:


//--------------------- .text._Z7reduce3Pfi       --------------------------
	.section	.text._Z7reduce3Pfi,"ax",@progbits
	.align	128
        .global         _Z7reduce3Pfi
        .type           _Z7reduce3Pfi,@function
        .size           _Z7reduce3Pfi,(.L_x_44 - _Z7reduce3Pfi)
        .other          _Z7reduce3Pfi,@"STO_CUDA_ENTRY STV_DEFAULT"
_Z7reduce3Pfi:
.text._Z7reduce3Pfi:
[----:B------:R-:W-:Y:S01]  /*0000*/  LDC R1, c[0x0][0x37c] ;  /* 0x0000df00ff017b82 */ /* 0x000fe20000000800 */
[----:B------:R-:W0:Y:S01]  /*0010*/  S2R R11, SR_CTAID.X ;  /* 0x00000000000b7919 */ /* 0x000e220000002500 */
[----:B------:R-:W1:Y:S01]  /*0020*/  LDCU UR4, c[0x0][0x360] ;  /* 0x00006c00ff0477ac */ /* 0x000e620008000800 */
[----:B------:R-:W2:Y:S01]  /*0030*/  S2R R9, SR_TID.X ;  /* 0x0000000000097919 */ /* 0x000ea20000002100 */
[----:B------:R-:W3:Y:S01]  /*0040*/  LDCU UR5, c[0x0][0x388] ;  /* 0x00007100ff0577ac */ /* 0x000ee20008000800 */
[----:B------:R-:W4:Y:S01]  /*0050*/  LDCU.64 UR6, c[0x0][0x358] ;  /* 0x00006b00ff0677ac */ /* 0x000f220008000a00 */
[----:B-1----:R-:W-:Y:S02]  /*0060*/  IMAD.U32 R6, RZ, RZ, UR4 ;  /* 0x00000004ff067e24 */ /* 0x002fe4000f8e00ff */
[----:B0-----:R-:W-:-:S04]  /*0070*/  IMAD R0, R11, UR4, RZ ;  /* 0x000000040b007c24 */ /* 0x001fc8000f8e02ff */
[----:B--2---:R-:W-:Y:S02]  /*0080*/  IMAD R7, R0, 0x2, R9 ;  /* 0x0000000200077824 */ /* 0x004fe400078e0209 */
[----:B------:R-:W-:-:S03]  /*0090*/  IMAD.MOV.U32 R0, RZ, RZ, RZ ;  /* 0x000000ffff007224 */ /* 0x000fc600078e00ff */
[C---:B------:R-:W-:Y:S02]  /*00a0*/  IADD3 R13, PT, PT, R7.reuse, R6, RZ ;  /* 0x00000006070d7210 */ /* 0x040fe40007ffe0ff */
[----:B---3--:R-:W-:Y:S02]  /*00b0*/  ISETP.GE.AND P0, PT, R7, UR5, PT ;  /* 0x0000000507007c0c */ /* 0x008fe4000bf06270 */
[----:B------:R-:W-:-:S11]  /*00c0*/  ISETP.GE.U32.AND P1, PT, R13, UR5, PT ;  /* 0x000000050d007c0c */ /* 0x000fd6000bf26070 */
[----:B------:R-:W0:Y:S08]  /*00d0*/  @!P0 LDC.64 R2, c[0x0][0x380] ;  /* 0x0000e000ff028b82 */ /* 0x000e300000000a00 */
[----:B------:R-:W1:Y:S01]  /*00e0*/  @!P1 LDC.64 R4, c[0x0][0x380] ;  /* 0x0000e000ff049b82 */ /* 0x000e620000000a00 */
[----:B0-----:R-:W-:-:S05]  /*00f0*/  @!P0 IMAD.WIDE R2, R7, 0x4, R2 ;  /* 0x0000000407028825 */ /* 0x001fca00078e0202 */
[----:B----4-:R-:W2:Y:S01]  /*0100*/  @!P0 LDG.E R0, desc[UR6][R2.64] ;  /* 0x0000000602008981 */ /* 0x010ea2000c1e1900 */
[----:B-1----:R-:W-:-:S06]  /*0110*/  @!P1 IMAD.WIDE.U32 R4, R13, 0x4, R4 ;  /* 0x000000040d049825 */ /* 0x002fcc00078e0004 */
[----:B------:R-:W2:Y:S01]  /*0120*/  @!P1 LDG.E R5, desc[UR6][R4.64] ;  /* 0x0000000604059981 */ /* 0x000ea2000c1e1900 */
[----:B------:R-:W0:Y:S01]  /*0130*/  S2UR UR5, SR_CgaCtaId ;  /* 0x00000000000579c3 */ /* 0x000e220000008800 */
[----:B------:R-:W-:Y:S01]  /*0140*/  UMOV UR4, 0x400 ;  /* 0x0000040000047882 */ /* 0x000fe20000000000 */
[----:B------:R-:W-:Y:S01]  /*0150*/  ISETP.GE.U32.AND P0, PT, R6, 0x2, PT ;  /* 0x000000020600780c */ /* 0x000fe20003f06070 */
[----:B0-----:R-:W-:-:S06]  /*0160*/  ULEA UR4, UR5, UR4, 0x18 ;  /* 0x0000000405047291 */ /* 0x001fcc000f8ec0ff */
[C---:B------:R-:W-:Y:S01]  /*0170*/  LEA R7, R9.reuse, UR4, 0x2 ;  /* 0x0000000409077c11 */ /* 0x040fe2000f8e10ff */
[----:B--2---:R-:W-:Y:S01]  /*0180*/  @!P1 FADD R0, R0, R5 ;  /* 0x0000000500009221 */ /* 0x004fe20000000000 */
[----:B------:R-:W-:-:S04]  /*0190*/  ISETP.NE.AND P1, PT, R9, RZ, PT ;  /* 0x000000ff0900720c */ /* 0x000fc80003f25270 */
[----:B------:R0:W-:Y:S01]  /*01a0*/  STS [R7], R0 ;  /* 0x0000000007007388 */ /* 0x0001e20000000800 */
[----:B------:R-:W-:Y:S06]  /*01b0*/  BAR.SYNC.DEFER_BLOCKING 0x0 ;  /* 0x0000000000007b1d */ /* 0x000fec0000010000 */
[----:B------:R-:W-:Y:S05]  /*01c0*/  @!P0 BRA `(.L_x_24) ;  /* 0x00000000002c8947 */ /* 0x000fea0003800000 */
.L_x_25:
[----:B------:R-:W-:-:S04]  /*01d0*/  SHF.R.U32.HI R4, RZ, 0x1, R6 ;  /* 0x00000001ff047819 */ /* 0x000fc80000011606 */
[----:B------:R-:W-:-:S13]  /*01e0*/  ISETP.GE.U32.AND P0, PT, R9, R4, PT ;  /* 0x000000040900720c */ /* 0x000fda0003f06070 */
[----:B0-----:R-:W-:Y:S01]  /*01f0*/  @!P0 LEA R0, R4, R7, 0x2 ;  /* 0x0000000704008211 */ /* 0x001fe200078e10ff */
[----:B------:R-:W-:Y:S05]  /*0200*/  @!P0 LDS R3, [R7] ;  /* 0x0000000007038984 */ /* 0x000fea0000000800 */
[----:B------:R-:W0:Y:S02]  /*0210*/  @!P0 LDS R0, [R0] ;  /* 0x0000000000008984 */ /* 0x000e240000000800 */
[----:B0-----:R-:W-:-:S05]  /*0220*/  @!P0 FADD R2, R0, R3 ;  /* 0x0000000300028221 */ /* 0x001fca0000000000 */
[----:B------:R1:W-:Y:S01]  /*0230*/  @!P0 STS [R7], R2 ;  /* 0x0000000207008388 */ /* 0x0003e20000000800 */
[----:B------:R-:W-:Y:S01]  /*0240*/  BAR.SYNC.DEFER_BLOCKING 0x0 ;  /* 0x0000000000007b1d */ /* 0x000fe20000010000 */
[----:B------:R-:W-:Y:S01]  /*0250*/  ISETP.GT.U32.AND P0, PT, R6, 0x3, PT ;  /* 0x000000030600780c */ /* 0x000fe20003f04070 */
[----:B------:R-:W-:-:S12]  /*0260*/  IMAD.MOV.U32 R6, RZ, RZ, R4 ;  /* 0x000000ffff067224 */ /* 0x000fd800078e0004 */
[----:B-1----:R-:W-:Y:S05]  /*0270*/  @P0 BRA `(.L_x_25) ;  /* 0xfffffffc00d40947 */ /* 0x002fea000383ffff */
.L_x_24:
[----:B------:R-:W-:Y:S05]  /*0280*/  @P1 EXIT ;  /* 0x000000000000194d */ /* 0x000fea0003800000 */
[----:B------:R-:W1:Y:S01]  /*0290*/  S2UR UR5, SR_CgaCtaId ;  /* 0x00000000000579c3 */ /* 0x000e620000008800 */
[----:B------:R-:W-:-:S07]  /*02a0*/  UMOV UR4, 0x400 ;  /* 0x0000040000047882 */ /* 0x000fce0000000000 */
[----:B------:R-:W2:Y:S01]  /*02b0*/  LDC.64 R2, c[0x0][0x380] ;  /* 0x0000e000ff027b82 */ /* 0x000ea20000000a00 */
[----:B-1----:R-:W-:Y:S01]  /*02c0*/  ULEA UR4, UR5, UR4, 0x18 ;  /* 0x0000000405047291 */ /* 0x002fe2000f8ec0ff */
[----:B--2---:R-:W-:-:S08]  /*02d0*/  IMAD.WIDE.U32 R2, R11, 0x4, R2 ;  /* 0x000000040b027825 */ /* 0x004fd000078e0002 */
[----:B------:R-:W1:Y:S04]  /*02e0*/  LDS R5, [UR4] ;  /* 0x00000004ff057984 */ /* 0x000e680008000800 */
[----:B-1----:R-:W-:Y:S01]  /*02f0*/  STG.E desc[UR6][R2.64], R5 ;  /* 0x0000000502007986 */ /* 0x002fe2000c101906 */
[----:B------:R-:W-:Y:S05]  /*0300*/  EXIT ;  /* 0x000000000000794d */ /* 0x000fea0003800000 */
.L_x_26:
        /* <DEDUP_REMOVED lines=15> */
.L_x_44:


//--------------------- .text._Z7reduce2Pfi       --------------------------
	.section	.text._Z7reduce2Pfi,"ax",@progbits
	.align	128
        .global         _Z7reduce2Pfi
        .type           _Z7reduce2Pfi,@function
        .size           _Z7reduce2Pfi,(.L_x_45 - _Z7reduce2Pfi)
        .other          _Z7reduce2Pfi,@"STO_CUDA_ENTRY STV_DEFAULT"
_Z7reduce2Pfi:
.text._Z7reduce2Pfi:
[----:B------:R-:W-:Y:S01]  /*0000*/  LDC R1, c[0x0][0x37c] ;  /* 0x0000df00ff017b82 */ /* 0x000fe20000000800 */
[----:B------:R-:W0:Y:S01]  /*0010*/  S2R R6, SR_TID.X ;  /* 0x0000000000067919 */ /* 0x000e220000002100 */
[----:B------:R-:W0:Y:S01]  /*0020*/  LDCU UR8, c[0x0][0x360] ;  /* 0x00006c00ff0877ac */ /* 0x000e220008000800 */
[----:B------:R-:W-:Y:S01]  /*0030*/  IMAD.MOV.U32 R4, RZ, RZ, RZ ;  /* 0x000000ffff047224 */ /* 0x000fe200078e00ff */
[----:B------:R-:W0:Y:S01]  /*0040*/  S2R R7, SR_CTAID.X ;  /* 0x0000000000077919 */ /* 0x000e220000002500 */
[----:B------:R-:W1:Y:S01]  /*0050*/  LDCU UR4, c[0x0][0x388] ;  /* 0x00007100ff0477ac */ /* 0x000e620008000800 */
[----:B------:R-:W2:Y:S01]  /*0060*/  LDCU.64 UR6, c[0x0][0x358] ;  /* 0x00006b00ff0677ac */ /* 0x000ea20008000a00 */
[----:B0-----:R-:W-:-:S05]  /*0070*/  IMAD R5, R7, UR8, R6 ;  /* 0x0000000807057c24 */ /* 0x001fca000f8e0206 */
[----:B-1----:R-:W-:-:S13]  /*0080*/  ISETP.GE.AND P0, PT, R5, UR4, PT ;  /* 0x0000000405007c0c */ /* 0x002fda000bf06270 */
[----:B------:R-:W0:Y:S02]  /*0090*/  @!P0 LDC.64 R2, c[0x0][0x380] ;  /* 0x0000e000ff028b82 */ /* 0x000e240000000a00 */
[----:B0-----:R-:W-:-:S05]  /*00a0*/  @!P0 IMAD.WIDE R2, R5, 0x4, R2 ;  /* 0x0000000405028825 */ /* 0x001fca00078e0202 */
[----:B--2---:R-:W2:Y:S01]  /*00b0*/  @!P0 LDG.E R4, desc[UR6][R2.64] ;  /* 0x0000000602048981 */ /* 0x004ea2000c1e1900 */
[----:B------:R-:W0:Y:S01]  /*00c0*/  S2UR UR5, SR_CgaCtaId ;  /* 0x00000000000579c3 */ /* 0x000e220000008800 */
[----:B------:R-:W-:Y:S01]  /*00d0*/  IMAD.U32 R0, RZ, RZ, UR8 ;  /* 0x00000008ff007e24 */ /* 0x000fe2000f8e00ff */
[----:B------:R-:W-:Y:S01]  /*00e0*/  UMOV UR4, 0x400 ;  /* 0x0000040000047882 */ /* 0x000fe20000000000 */
[----:B------:R-:W-:-:S03]  /*00f0*/  ISETP.NE.AND P0, PT, R6, RZ, PT ;  /* 0x000000ff0600720c */ /* 0x000fc60003f05270 */
[----:B------:R-:W-:Y:S01]  /*0100*/  ISETP.GE.U32.AND P1, PT, R0, 0x2, PT ;  /* 0x000000020000780c */ /* 0x000fe20003f26070 */
[----:B0-----:R-:W-:-:S06]  /*0110*/  ULEA UR4, UR5, UR4, 0x18 ;  /* 0x0000000405047291 */ /* 0x001fcc000f8ec0ff */
[----:B------:R-:W-:-:S05]  /*0120*/  LEA R5, R6, UR4, 0x2 ;  /* 0x0000000406057c11 */ /* 0x000fca000f8e10ff */
[----:B--2---:R0:W-:Y:S01]  /*0130*/  STS [R5], R4 ;  /* 0x0000000405007388 */ /* 0x0041e20000000800 */
[----:B------:R-:W-:Y:S06]  /*0140*/  BAR.SYNC.DEFER_BLOCKING 0x0 ;  /* 0x0000000000007b1d */ /* 0x000fec0000010000 */
[----:B------:R-:W-:Y:S05]  /*0150*/  @!P1 BRA `(.L_x_27) ;  /* 0x00000000002c9947 */ /* 0x000fea0003800000 */
.L_x_28:
[----:B------:R-:W-:-:S04]  /*0160*/  SHF.R.U32.HI R8, RZ, 0x1, R0 ;  /* 0x00000001ff087819 */ /* 0x000fc80000011600 */
[----:B------:R-:W-:-:S13]  /*0170*/  ISETP.GE.U32.AND P1, PT, R6, R8, PT ;  /* 0x000000080600720c */ /* 0x000fda0003f26070 */
[----:B------:R-:W-:Y:S01]  /*0180*/  @!P1 LEA R2, R8, R5, 0x2 ;  /* 0x0000000508029211 */ /* 0x000fe200078e10ff */
        /* <DEDUP_REMOVED lines=8> */
.L_x_27:
[----:B------:R-:W-:Y:S05]  /*0210*/  @P0 EXIT ;  /* 0x000000000000094d */ /* 0x000fea0003800000 */
[----:B------:R-:W1:Y:S01]  /*0220*/  S2UR UR5, SR_CgaCtaId ;  /* 0x00000000000579c3 */ /* 0x000e620000008800 */
[----:B------:R-:W-:-:S07]  /*0230*/  UMOV UR4, 0x400 ;  /* 0x0000040000047882 */ /* 0x000fce0000000000 */
[----:B------:R-:W2:Y:S01]  /*0240*/  LDC.64 R2, c[0x0][0x380] ;  /* 0x0000e000ff027b82 */ /* 0x000ea20000000a00 */
[----:B-1----:R-:W-:Y:S01]  /*0250*/  ULEA UR4, UR5, UR4, 0x18 ;  /* 0x0000000405047291 */ /* 0x002fe2000f8ec0ff */
[----:B--2---:R-:W-:-:S08]  /*0260*/  IMAD.WIDE.U32 R2, R7, 0x4, R2 ;  /* 0x0000000407027825 */ /* 0x004fd000078e0002 */
[----:B0-----:R-:W0:Y:S04]  /*0270*/  LDS R5, [UR4] ;  /* 0x00000004ff057984 */ /* 0x001e280008000800 */
[----:B0-----:R-:W-:Y:S01]  /*0280*/  STG.E desc[UR6][R2.64], R5 ;  /* 0x0000000502007986 */ /* 0x001fe2000c101906 */
[----:B------:R-:W-:Y:S05]  /*0290*/  EXIT ;  /* 0x000000000000794d */ /* 0x000fea0003800000 */
.L_x_29:
        /* <DEDUP_REMOVED lines=14> */
.L_x_45:


//--------------------- .text._Z7reduce1Pfi       --------------------------
	.section	.text._Z7reduce1Pfi,"ax",@progbits
	.align	128
        .global         _Z7reduce1Pfi
        .type           _Z7reduce1Pfi,@function
        .size           _Z7reduce1Pfi,(.L_x_46 - _Z7reduce1Pfi)
        .other          _Z7reduce1Pfi,@"STO_CUDA_ENTRY STV_DEFAULT"
_Z7reduce1Pfi:
.text._Z7reduce1Pfi:
        /* <DEDUP_REMOVED lines=13> */
[----:B------:R-:W-:Y:S01]  /*00d0*/  UMOV UR4, 0x400 ;  /* 0x0000040000047882 */ /* 0x000fe20000000000 */
[----:B------:R-:W-:Y:S01]  /*00e0*/  UISETP.GE.U32.AND UP0, UPT, UR8, 0x2, UPT ;  /* 0x000000020800788c */ /* 0x000fe2000bf06070 */
[----:B------:R-:W-:Y:S01]  /*00f0*/  ISETP.NE.AND P1, PT, R4, RZ, PT ;  /* 0x000000ff0400720c */ /* 0x000fe20003f25270 */
[----:B0-----:R-:W-:-:S06]  /*0100*/  ULEA UR4, UR5, UR4, 0x18 ;  /* 0x0000000405047291 */ /* 0x001fcc000f8ec0ff */
[----:B------:R-:W-:-:S05]  /*0110*/  LEA R5, R4, UR4, 0x2 ;  /* 0x0000000404057c11 */ /* 0x000fca000f8e10ff */
[----:B--2---:R0:W-:Y:S01]  /*0120*/  STS [R5], R0 ;  /* 0x0000000005007388 */ /* 0x0041e20000000800 */
[----:B------:R-:W-:Y:S06]  /*0130*/  BAR.SYNC.DEFER_BLOCKING 0x0 ;  /* 0x0000000000007b1d */ /* 0x000fec0000010000 */
[----:B------:R-:W-:Y:S05]  /*0140*/  BRA.U !UP0, `(.L_x_30) ;  /* 0x00000001083c7547 */ /* 0x000fea000b800000 */
[----:B0-----:R-:W-:Y:S01]  /*0150*/  SHF.L.U32 R0, R4, 0x1, RZ ;  /* 0x0000000104007819 */ /* 0x001fe200000006ff */
[----:B------:R-:W-:-:S06]  /*0160*/  UMOV UR5, 0x1 ;  /* 0x0000000100057882 */ /* 0x000fcc0000000000 */
.L_x_31:
[----:B-1----:R-:W-:-:S05]  /*0170*/  IMAD R3, R0, UR5, RZ ;  /* 0x0000000500037c24 */ /* 0x002fca000f8e02ff */
[----:B------:R-:W-:-:S13]  /*0180*/  ISETP.GE.U32.AND P0, PT, R3, UR8, PT ;  /* 0x0000000803007c0c */ /* 0x000fda000bf06070 */
[C---:B------:R-:W-:Y:S01]  /*0190*/  @!P0 VIADD R2, R3.reuse, UR5 ;  /* 0x0000000503028c36 */ /* 0x040fe20008000000 */
[----:B------:R-:W-:Y:S01]  /*01a0*/  @!P0 LEA R3, R3, UR4, 0x2 ;  /* 0x0000000403038c11 */ /* 0x000fe2000f8e10ff */
[----:B------:R-:W-:-:S03]  /*01b0*/  USHF.L.U32 UR5, UR5, 0x1, URZ ;  /* 0x0000000105057899 */ /* 0x000fc600080006ff */
[----:B------:R-:W-:Y:S01]  /*01c0*/  @!P0 LEA R2, R2, UR4, 0x2 ;  /* 0x0000000402028c11 */ /* 0x000fe2000f8e10ff */
[----:B------:R-:W-:Y:S01]  /*01d0*/  @!P0 LDS R5, [R3] ;  /* 0x0000000003058984 */ /* 0x000fe20000000800 */
[----:B------:R-:W-:-:S04]  /*01e0*/  UISETP.GE.U32.AND UP0, UPT, UR5, UR8, UPT ;  /* 0x000000080500728c */ /* 0x000fc8000bf06070 */
[----:B------:R-:W0:Y:S02]  /*01f0*/  @!P0 LDS R2, [R2] ;  /* 0x0000000002028984 */ /* 0x000e240000000800 */
[----:B0-----:R-:W-:-:S05]  /*0200*/  @!P0 FADD R4, R2, R5 ;  /* 0x0000000502048221 */ /* 0x001fca0000000000 */
[----:B------:R1:W-:Y:S01]  /*0210*/  @!P0 STS [R3], R4 ;  /* 0x0000000403008388 */ /* 0x0003e20000000800 */
[----:B------:R-:W-:Y:S06]  /*0220*/  BAR.SYNC.DEFER_BLOCKING 0x0 ;  /* 0x0000000000007b1d */ /* 0x000fec0000010000 */
[----:B------:R-:W-:Y:S05]  /*0230*/  BRA.U !UP0, `(.L_x_31) ;  /* 0xfffffffd08cc7547 */ /* 0x000fea000b83ffff */
.L_x_30:
[----:B------:R-:W-:Y:S05]  /*0240*/  @P1 EXIT ;  /* 0x000000000000194d */ /* 0x000fea0003800000 */
[----:B------:R-:W2:Y:S01]  /*0250*/  S2UR UR5, SR_CgaCtaId ;  /* 0x00000000000579c3 */ /* 0x000ea20000008800 */
[----:B------:R-:W-:-:S07]  /*0260*/  UMOV UR4, 0x400 ;  /* 0x0000040000047882 */ /* 0x000fce0000000000 */
[----:B-1----:R-:W1:Y:S01]  /*0270*/  LDC.64 R2, c[0x0][0x380] ;  /* 0x0000e000ff027b82 */ /* 0x002e620000000a00 */
[----:B--2---:R-:W-:Y:S01]  /*0280*/  ULEA UR4, UR5, UR4, 0x18 ;  /* 0x0000000405047291 */ /* 0x004fe2000f8ec0ff */
[----:B-1----:R-:W-:-:S08]  /*0290*/  IMAD.WIDE.U32 R2, R7, 0x4, R2 ;  /* 0x0000000407027825 */ /* 0x002fd000078e0002 */
[----:B0-----:R-:W0:Y:S04]  /*02a0*/  LDS R5, [UR4] ;  /* 0x00000004ff057984 */ /* 0x001e280008000800 */
[----:B0-----:R-:W-:Y:S01]  /*02b0*/  STG.E desc[UR6][R2.64], R5 ;  /* 0x0000000502007986 */ /* 0x001fe2000c101906 */
[----:B------:R-:W-:Y:S05]  /*02c0*/  EXIT ;  /* 0x000000000000794d */ /* 0x000fea0003800000 */
.L_x_32:
        /* <DEDUP_REMOVED lines=11> */
.L_x_46:


//--------------------- .text._Z9reduce0_5Pfi     --------------------------
	.section	.text._Z9reduce0_5Pfi,"ax",@progbits
	.align	128
        .global         _Z9reduce0_5Pfi
        .type           _Z9reduce0_5Pfi,@function
        .size           _Z9reduce0_5Pfi,(.L_x_47 - _Z9reduce0_5Pfi)
        .other          _Z9reduce0_5Pfi,@"STO_CUDA_ENTRY STV_DEFAULT"
_Z9reduce0_5Pfi:
.text._Z9reduce0_5Pfi:
        /* <DEDUP_REMOVED lines=21> */
[----:B0-----:R-:W-:-:S07]  /*0150*/  IMAD.MOV.U32 R0, RZ, RZ, 0x1 ;  /* 0x00000001ff007424 */ /* 0x001fce00078e00ff */
.L_x_34:
[----:B------:R-:W-:-:S05]  /*0160*/  SHF.L.U32 R8, R0, 0x1, RZ ;  /* 0x0000000100087819 */ /* 0x000fca00000006ff */
[----:B------:R-:W-:-:S05]  /*0170*/  VIADD R2, R8, 0xffffffff ;  /* 0xffffffff08027836 */ /* 0x000fca0000000000 */
[----:B------:R-:W-:-:S13]  /*0180*/  LOP3.LUT P1, RZ, R2, R7, RZ, 0xc0, !PT ;  /* 0x0000000702ff7212 */ /* 0x000fda000782c0ff */
[----:B------:R-:W-:Y:S01]  /*0190*/  @!P1 LEA R2, R0, R5, 0x2 ;  /* 0x0000000500029211 */ /* 0x000fe200078e10ff */
[----:B------:R-:W-:Y:S01]  /*01a0*/  @!P1 LDS R3, [R5] ;  /* 0x0000000005039984 */ /* 0x000fe20000000800 */
[----:B------:R-:W-:-:S04]  /*01b0*/  MOV R0, R8 ;  /* 0x0000000800007202 */ /* 0x000fc80000000f00 */
[----:B------:R-:W0:Y:S02]  /*01c0*/  @!P1 LDS R2, [R2] ;  /* 0x0000000002029984 */ /* 0x000e240000000800 */
[----:B0-----:R-:W-:-:S05]  /*01d0*/  @!P1 FADD R4, R2, R3 ;  /* 0x0000000302049221 */ /* 0x001fca0000000000 */
[----:B------:R1:W-:Y:S01]  /*01e0*/  @!P1 STS [R5], R4 ;  /* 0x0000000405009388 */ /* 0x0003e20000000800 */
[----:B------:R-:W-:Y:S01]  /*01f0*/  BAR.SYNC.DEFER_BLOCKING 0x0 ;  /* 0x0000000000007b1d */ /* 0x000fe20000010000 */
[----:B------:R-:W-:-:S13]  /*0200*/  ISETP.GE.U32.AND P1, PT, R8, UR8, PT ;  /* 0x0000000808007c0c */ /* 0x000fda000bf26070 */
[----:B-1----:R-:W-:Y:S05]  /*0210*/  @!P1 BRA `(.L_x_34) ;  /* 0xfffffffc00d09947 */ /* 0x002fea000383ffff */
.L_x_33:
        /* <DEDUP_REMOVED lines=9> */
.L_x_35:
        /* <DEDUP_REMOVED lines=13> */
.L_x_47:


//--------------------- .text._Z7reduce0Pfi       --------------------------
	.section	.text._Z7reduce0Pfi,"ax",@progbits
	.align	128
        .global         _Z7reduce0Pfi
        .type           _Z7reduce0Pfi,@function
        .size           _Z7reduce0Pfi,(.L_x_48 - _Z7reduce0Pfi)
        .other          _Z7reduce0Pfi,@"STO_CUDA_ENTRY STV_DEFAULT"
_Z7reduce0Pfi:
.text._Z7reduce0Pfi:
        /* <DEDUP_REMOVED lines=22> */
.L_x_37:
        /* <DEDUP_REMOVED lines=12> */
.L_x_36:
        /* <DEDUP_REMOVED lines=9> */
.L_x_38:
        /* <DEDUP_REMOVED lines=13> */
.L_x_48:


//--------------------- .nv.shared._Z7reduce7ILi256EEvPfi --------------------------
	.section	.nv.shared._Z7reduce7ILi256EEvPfi,"aw",@nobits
	.sectionflags	@""
	.align	16
	.zero		1024


//--------------------- .nv.shared.reserved.0     --------------------------
	.section	.nv.shared.reserved.0,"aw",@nobits
	.weak		__nv_reservedSMEM_offset_0_alias
	.size		__nv_reservedSMEM_offset_0_alias, 0, 64
	.other		__nv_reservedSMEM_offset_0_alias,@"STO_CUDA_RESERVED_SHARED STV_DEFAULT"
__nv_reservedSMEM_offset_0_alias:
	.zero		0
	.zero		64


//--------------------- .nv.shared._Z12reduce6_vec4ILi256EEvPfi --------------------------
	.section	.nv.shared._Z12reduce6_vec4ILi256EEvPfi,"aw",@nobits
	.sectionflags	@""
	.align	16
	.zero		1024


//--------------------- .nv.shared._Z7reduce6ILi256EEvPfi --------------------------
	.section	.nv.shared._Z7reduce6ILi256EEvPfi,"aw",@nobits
	.sectionflags	@""
	.align	16
	.zero		1024


//--------------------- .nv.shared._Z7reduce5ILi256EEvPfi --------------------------
	.section	.nv.shared._Z7reduce5ILi256EEvPfi,"aw",@nobits
	.sectionflags	@""
	.align	16
	.zero		1024


//--------------------- .nv.shared._Z7reduce4Pfi  --------------------------
	.section	.nv.shared._Z7reduce4Pfi,"aw",@nobits
	.sectionflags	@""
	.align	16
	.zero		1024


//--------------------- .nv.shared._Z7reduce3Pfi  --------------------------
	.section	.nv.shared._Z7reduce3Pfi,"aw",@nobits
	.sectionflags	@""
	.align	16
	.zero		1024


//--------------------- .nv.shared._Z7reduce2Pfi  --------------------------
	.section	.nv.shared._Z7reduce2Pfi,"aw",@nobits
	.sectionflags	@""
	.align	16
	.zero		1024


//--------------------- .nv.shared._Z7reduce1Pfi  --------------------------
	.section	.nv.shared._Z7reduce1Pfi,"aw",@nobits
	.sectionflags	@""
	.align	16
	.zero		1024


//--------------------- .nv.shared._Z9reduce0_5Pfi --------------------------
	.section	.nv.shared._Z9reduce0_5Pfi,"aw",@nobits
	.sectionflags	@""
	.align	16
	.zero		1024


//--------------------- .nv.shared._Z7reduce0Pfi  --------------------------
	.section	.nv.shared._Z7reduce0Pfi,"aw",@nobits
	.sectionflags	@""
	.align	16
	.zero		1024


//--------------------- .nv.constant0._Z7reduce7ILi256EEvPfi --------------------------
	.section	.nv.constant0._Z7reduce7ILi256EEvPfi,"a",@progbits
	.sectionflags	@""
	.align	4
.nv.constant0._Z7reduce7ILi256EEvPfi:
	.zero		908


//--------------------- .nv.constant0._Z12reduce6_vec4ILi256EEvPfi --------------------------
	.section	.nv.constant0._Z12reduce6_vec4ILi256EEvPfi,"a",@progbits
	.sectionflags	@""
	.align	4
.nv.constant0._Z12reduce6_vec4ILi256EEvPfi:
	.zero		908


//--------------------- .nv.constant0._Z7reduce6ILi256EEvPfi --------------------------
	.section	.nv.constant0._Z7reduce6ILi256EEvPfi,"a",@progbits
	.sectionflags	@""
	.align	4
.nv.constant0._Z7reduce6ILi256EEvPfi:
	.zero		908


//--------------------- .nv.constant0._Z7reduce5ILi256EEvPfi --------------------------
	.section	.nv.constant0._Z7reduce5ILi256EEvPfi,"a",@progbits
	.sectionflags	@""
	.align	4
.nv.constant0._Z7reduce5ILi256EEvPfi:
	.zero		908


//--------------------- .nv.constant0._Z7reduce4Pfi --------------------------
	.section	.nv.constant0._Z7reduce4Pfi,"a",@progbits
	.sectionflags	@""
	.align	4
.nv.constant0._Z7reduce4Pfi:
	.zero		908


//--------------------- .nv.constant0._Z7reduce3Pfi --------------------------
	.section	.nv.constant0._Z7reduce3Pfi,"a",@progbits
	.sectionflags	@""
	.align	4
.nv.constant0._Z7reduce3Pfi:
	.zero		908


//--------------------- .nv.constant0._Z7reduce2Pfi --------------------------
	.section	.nv.constant0._Z7reduce2Pfi,"a",@progbits
	.sectionflags	@""
	.align	4
.nv.constant0._Z7reduce2Pfi:
	.zero		908


//--------------------- .nv.constant0._Z7reduce1Pfi --------------------------
	.section	.nv.constant0._Z7reduce1Pfi,"a",@progbits
	.sectionflags	@""
	.align	4
.nv.constant0._Z7reduce1Pfi:
	.zero		908


//--------------------- .nv.constant0._Z9reduce0_5Pfi --------------------------
	.section	.nv.constant0._Z9reduce0_5Pfi,"a",@progbits
	.sectionflags	@""
	.align	4
.nv.constant0._Z9reduce0_5Pfi:
	.zero		908


//--------------------- .nv.constant0._Z7reduce0Pfi --------------------------
	.section	.nv.constant0._Z7reduce0Pfi,"a",@progbits
	.sectionflags	@""
	.align	4
.nv.constant0._Z7reduce0Pfi:
	.zero		908


//--------------------- SYMBOLS --------------------------

	.type		.nv.reservedSmem.offset0,@object
	.size		.nv.reservedSmem.offset0,0x4
	.type		.nv.reservedSmem.cap,@object
	.size		.nv.reservedSmem.cap,0x4
